	.target	sm_100a

	.elftype	@"ET_EXEC"


//--------------------- .note.nv.tkinfo           --------------------------
	.section	.note.nv.tkinfo,"",@"SHT_NOTE"
	.sectionflags	@"SHF_NOTE_NV_TKINFO"
	.tkinfo
        /*0018*/ 	.word	0x00000002
        /*0030*/ 	.string	""
        /*0030*/ 	.string	"ptxas"
        /*0030*/ 	.string	"Cuda compilation tools, release 13.0, V13.0.88"
        /*0030*/ 	.string	"Build cuda_13.0.r13.0/compiler.36424714_0"
        /*0030*/ 	.string	"-arch sm_100a -m 64 "



//--------------------- .note.nv.cuinfo           --------------------------
	.section	.note.nv.cuinfo,"",@"SHT_NOTE"
	.sectionflags	@"SHF_NOTE_NV_CUINFO"
        /*0018*/ 	.short	0x0002
        /*001a*/ 	.short	0x0064
        /*001c*/ 	.short	0x0082
	.zero		2


//--------------------- .nv.info                  --------------------------
	.section	.nv.info,"",@"SHT_CUDA_INFO"
	.align	4


	//----- nvinfo : EIATTR_REGCOUNT
	.align		4
        /*0000*/ 	.byte	0x04, 0x2f
        /*0002*/ 	.short	(.L_19 - .L_18)
	.align		4
.L_18:
        /*0004*/ 	.word	index@(_ZN7cutlass13device_kernelINS_4gemm6kernel13GemmUniversalIN4cute5tupleIJiiiiEEENS1_10collective13CollectiveMmaINS1_35MainloopSm100TmaUmmaWarpSpecializedILi2ELi2ELi4ENS5_IJNS4_1CILi4EEESB_NSA_ILi1EEEEEEEENS5_IJNSA_ILi64EEENSA_ILi128EEESG_EEEfNS5_IJlSC_lEEEfSI_NS4_8TiledMMAINS4_8MMA_AtomIJNS4_17SM100_MMA_TF32_SSINS_10tfloat32_tESM_fLi64ELi128ELNS4_4UMMA5MajorE0ELSO_0ELNSN_7ScaleInE0ELSP_0EEEEEENS4_6LayoutINS5_IJSC_SC_SC_EEENS5_IJNSA_ILi0EEESU_SU_EEEEENS5_IJNS4_10UnderscoreESX_SX_EEEEENS4_23SM90_TMA_LOAD_MULTICASTENS4_14ComposedLayoutINS4_7SwizzleILi3ELi4ELi3EEENS4_18smem_ptr_flag_bitsILi32EEENSS_INS5_IJNSA_ILi8EEENSA_ILi32EEEEEENS5_IJS17_SC_EEEEEEEvNS4_8identityES10_S1B_vS1C_EENS_8epilogue10collective18CollectiveEpilogueINS1E_23Sm100TmaWarpSpecializedILi4ELi2ELi16ELb1ELb0EEEJSH_NS5_IJNSS_ISF_SC_EENSS_IS17_SC_EEEEEfSI_fSI_NS1E_6fusion15FusionCallbacksIS1I_NS1M_17LinearCombinationIffffLNS_15FloatRoundStyleE2EEESH_S1L_JEEENS4_5SM1004TMEM4LOAD26SM100_TMEM_LOAD_16dp128b8xENS4_13SM90_TMA_LOADES1B_NS4_17SM75_U32x4_LDSM_NENS4_14SM90_TMA_STOREES1B_NS4_17SM90_U32x4_STSM_NENS4_39AutoVectorizingCopyWithAssumedAlignmentILi128EEEEEEvvEEEEvNT_6ParamsE)
        /*0008*/ 	.word	0x0000005f


	//----- nvinfo : EIATTR_FRAME_SIZE
	.align		4
.L_19:
        /*000c*/ 	.byte	0x04, 0x11
        /*000e*/ 	.short	(.L_21 - .L_20)
	.align		4
.L_20:
        /*0010*/ 	.word	index@($__internal_2_$__cuda_sm10x_tcgen05_guardrail_trap_unallocated_columns_being_dealloced)
        /*0014*/ 	.word	0x00000000


	//----- nvinfo : EIATTR_FRAME_SIZE
	.align		4
.L_21:
        /*0018*/ 	.byte	0x04, 0x11
        /*001a*/ 	.short	(.L_23 - .L_22)
	.align		4
.L_22:
        /*001c*/ 	.word	index@($__internal_1_$__cuda_sm10x_tcgen05_guardrail_trap_phase_invalid_during_alloc)
        /*0020*/ 	.word	0x00000000


	//----- nvinfo : EIATTR_FRAME_SIZE
	.align		4
.L_23:
        /*0024*/ 	.byte	0x04, 0x11
        /*0026*/ 	.short	(.L_25 - .L_24)
	.align		4
.L_24:
        /*0028*/ 	.word	index@($__internal_0_$__cuda_sm10x_tcgen05_guardrail_trap_col_being_dealloced_not_returned_by_alloc)
        /*002c*/ 	.word	0x00000000


	//----- nvinfo : EIATTR_FRAME_SIZE
	.align		4
.L_25:
        /*0030*/ 	.byte	0x04, 0x11
        /*0032*/ 	.short	(.L_27 - .L_26)
	.align		4
.L_26:
        /*0034*/ 	.word	index@(_ZN7cutlass13device_kernelINS_4gemm6kernel13GemmUniversalIN4cute5tupleIJiiiiEEENS1_10collective13CollectiveMmaINS1_35MainloopSm100TmaUmmaWarpSpecializedILi2ELi2ELi4ENS5_IJNS4_1CILi4EEESB_NSA_ILi1EEEEEEEENS5_IJNSA_ILi64EEENSA_ILi128EEESG_EEEfNS5_IJlSC_lEEEfSI_NS4_8TiledMMAINS4_8MMA_AtomIJNS4_17SM100_MMA_TF32_SSINS_10tfloat32_tESM_fLi64ELi128ELNS4_4UMMA5MajorE0ELSO_0ELNSN_7ScaleInE0ELSP_0EEEEEENS4_6LayoutINS5_IJSC_SC_SC_EEENS5_IJNSA_ILi0EEESU_SU_EEEEENS5_IJNS4_10UnderscoreESX_SX_EEEEENS4_23SM90_TMA_LOAD_MULTICASTENS4_14ComposedLayoutINS4_7SwizzleILi3ELi4ELi3EEENS4_18smem_ptr_flag_bitsILi32EEENSS_INS5_IJNSA_ILi8EEENSA_ILi32EEEEEENS5_IJS17_SC_EEEEEEEvNS4_8identityES10_S1B_vS1C_EENS_8epilogue10collective18CollectiveEpilogueINS1E_23Sm100TmaWarpSpecializedILi4ELi2ELi16ELb1ELb0EEEJSH_NS5_IJNSS_ISF_SC_EENSS_IS17_SC_EEEEEfSI_fSI_NS1E_6fusion15FusionCallbacksIS1I_NS1M_17LinearCombinationIffffLNS_15FloatRoundStyleE2EEESH_S1L_JEEENS4_5SM1004TMEM4LOAD26SM100_TMEM_LOAD_16dp128b8xENS4_13SM90_TMA_LOADES1B_NS4_17SM75_U32x4_LDSM_NENS4_14SM90_TMA_STOREES1B_NS4_17SM90_U32x4_STSM_NENS4_39AutoVectorizingCopyWithAssumedAlignmentILi128EEEEEEvvEEEEvNT_6ParamsE)
        /*0038*/ 	.word	0x00000000


	//----- nvinfo : EIATTR_MIN_STACK_SIZE
	.align		4
.L_27:
        /*003c*/ 	.byte	0x04, 0x12
        /*003e*/ 	.short	(.L_29 - .L_28)
	.align		4
.L_28:
        /*0040*/ 	.word	index@(_ZN7cutlass13device_kernelINS_4gemm6kernel13GemmUniversalIN4cute5tupleIJiiiiEEENS1_10collective13CollectiveMmaINS1_35MainloopSm100TmaUmmaWarpSpecializedILi2ELi2ELi4ENS5_IJNS4_1CILi4EEESB_NSA_ILi1EEEEEEEENS5_IJNSA_ILi64EEENSA_ILi128EEESG_EEEfNS5_IJlSC_lEEEfSI_NS4_8TiledMMAINS4_8MMA_AtomIJNS4_17SM100_MMA_TF32_SSINS_10tfloat32_tESM_fLi64ELi128ELNS4_4UMMA5MajorE0ELSO_0ELNSN_7ScaleInE0ELSP_0EEEEEENS4_6LayoutINS5_IJSC_SC_SC_EEENS5_IJNSA_ILi0EEESU_SU_EEEEENS5_IJNS4_10UnderscoreESX_SX_EEEEENS4_23SM90_TMA_LOAD_MULTICASTENS4_14ComposedLayoutINS4_7SwizzleILi3ELi4ELi3EEENS4_18smem_ptr_flag_bitsILi32EEENSS_INS5_IJNSA_ILi8EEENSA_ILi32EEEEEENS5_IJS17_SC_EEEEEEEvNS4_8identityES10_S1B_vS1C_EENS_8epilogue10collective18CollectiveEpilogueINS1E_23Sm100TmaWarpSpecializedILi4ELi2ELi16ELb1ELb0EEEJSH_NS5_IJNSS_ISF_SC_EENSS_IS17_SC_EEEEEfSI_fSI_NS1E_6fusion15FusionCallbacksIS1I_NS1M_17LinearCombinationIffffLNS_15FloatRoundStyleE2EEESH_S1L_JEEENS4_5SM1004TMEM4LOAD26SM100_TMEM_LOAD_16dp128b8xENS4_13SM90_TMA_LOADES1B_NS4_17SM75_U32x4_LDSM_NENS4_14SM90_TMA_STOREES1B_NS4_17SM90_U32x4_STSM_NENS4_39AutoVectorizingCopyWithAssumedAlignmentILi128EEEEEEvvEEEEvNT_6ParamsE)
        /*0044*/ 	.word	0x00000000
.L_29:


//--------------------- .nv.compat                --------------------------
	.section	.nv.compat,"",@"SHT_CUDA_COMPAT_INFO"
	.align	4
        /*0000*/ 	.byte	0x02, 0x09, 0x01, 0x00, 0x02, 0x02, 0x02, 0x00, 0x02, 0x05, 0x05, 0x00, 0x03, 0x07, 0x01, 0x01
        /*0010*/ 	.byte	0x02, 0x03, 0x01, 0x00, 0x02, 0x06, 0x01, 0x00, 0x04, 0x0b, 0x08, 0x00, 0x09, 0x00, 0x00, 0x00
        /*0020*/ 	.byte	0x00, 0x00, 0x00, 0x00


//--------------------- .nv.info._ZN7cutlass13device_kernelINS_4gemm6kernel13GemmUniversalIN4cute5tupleIJiiiiEEENS1_10collective13CollectiveMmaINS1_35MainloopSm100TmaUmmaWarpSpecializedILi2ELi2ELi4ENS5_IJNS4_1CILi4EEESB_NSA_ILi1EEEEEEEENS5_IJNSA_ILi64EEENSA_ILi128EEESG_EEEfNS5_IJlSC_lEEEfSI_NS4_8TiledMMAINS4_8MMA_AtomIJNS4_17SM100_MMA_TF32_SSINS_10tfloat32_tESM_fLi64ELi128ELNS4_4UMMA5MajorE0ELSO_0ELNSN_7ScaleInE0ELSP_0EEEEEENS4_6LayoutINS5_IJSC_SC_SC_EEENS5_IJNSA_ILi0EEESU_SU_EEEEENS5_IJNS4_10UnderscoreESX_SX_EEEEENS4_23SM90_TMA_LOAD_MULTICASTENS4_14ComposedLayoutINS4_7SwizzleILi3ELi4ELi3EEENS4_18smem_ptr_flag_bitsILi32EEENSS_INS5_IJNSA_ILi8EEENSA_ILi32EEEEEENS5_IJS17_SC_EEEEEEEvNS4_8identityES10_S1B_vS1C_EENS_8epilogue10collective18CollectiveEpilogueINS1E_23Sm100TmaWarpSpecializedILi4ELi2ELi16ELb1ELb0EEEJSH_NS5_IJNSS_ISF_SC_EENSS_IS17_SC_EEEEEfSI_fSI_NS1E_6fusion15FusionCallbacksIS1I_NS1M_17LinearCombinationIffffLNS_15FloatRoundStyleE2EEESH_S1L_JEEENS4_5SM1004TMEM4LOAD26SM100_TMEM_LOAD_16dp128b8xENS4_13SM90_TMA_LOADES1B_NS4_17SM75_U32x4_LDSM_NENS4_14SM90_TMA_STOREES1B_NS4_17SM90_U32x4_STSM_NENS4_39AutoVectorizingCopyWithAssumedAlignmentILi128EEEEEEvvEEEEvNT_6ParamsE --------------------------
	.section	.nv.info._ZN7cutlass13device_kernelINS_4gemm6kernel13GemmUniversalIN4cute5tupleIJiiiiEEENS1_10collective13CollectiveMmaINS1_35MainloopSm100TmaUmmaWarpSpecializedILi2ELi2ELi4ENS5_IJNS4_1CILi4EEESB_NSA_ILi1EEEEEEEENS5_IJNSA_ILi64EEENSA_ILi128EEESG_EEEfNS5_IJlSC_lEEEfSI_NS4_8TiledMMAINS4_8MMA_AtomIJNS4_17SM100_MMA_TF32_SSINS_10tfloat32_tESM_fLi64ELi128ELNS4_4UMMA5MajorE0ELSO_0ELNSN_7ScaleInE0ELSP_0EEEEEENS4_6LayoutINS5_IJSC_SC_SC_EEENS5_IJNSA_ILi0EEESU_SU_EEEEENS5_IJNS4_10UnderscoreESX_SX_EEEEENS4_23SM90_TMA_LOAD_MULTICASTENS4_14ComposedLayoutINS4_7SwizzleILi3ELi4ELi3EEENS4_18smem_ptr_flag_bitsILi32EEENSS_INS5_IJNSA_ILi8EEENSA_ILi32EEEEEENS5_IJS17_SC_EEEEEEEvNS4_8identityES10_S1B_vS1C_EENS_8epilogue10collective18CollectiveEpilogueINS1E_23Sm100TmaWarpSpecializedILi4ELi2ELi16ELb1ELb0EEEJSH_NS5_IJNSS_ISF_SC_EENSS_IS17_SC_EEEEEfSI_fSI_NS1E_6fusion15FusionCallbacksIS1I_NS1M_17LinearCombinationIffffLNS_15FloatRoundStyleE2EEESH_S1L_JEEENS4_5SM1004TMEM4LOAD26SM100_TMEM_LOAD_16dp128b8xENS4_13SM90_TMA_LOADES1B_NS4_17SM75_U32x4_LDSM_NENS4_14SM90_TMA_STOREES1B_NS4_17SM90_U32x4_STSM_NENS4_39AutoVectorizingCopyWithAssumedAlignmentILi128EEEEEEvvEEEEvNT_6ParamsE,"",@"SHT_CUDA_INFO"
	.sectionflags	@""
	.align	4


	//----- nvinfo : EIATTR_CUDA_API_VERSION
	.align		4
        /*0000*/ 	.byte	0x04, 0x37
        /*0002*/ 	.short	(.L_31 - .L_30)
.L_30:
        /*0004*/ 	.word	0x00000082


	//----- nvinfo : EIATTR_KPARAM_INFO
	.align		4
.L_31:
        /*0008*/ 	.byte	0x04, 0x17
        /*000a*/ 	.short	(.L_33 - .L_32)
.L_32:
        /*000c*/ 	.word	0x00000000
        /*0010*/ 	.short	0x0000
        /*0012*/ 	.short	0x0000
        /*0014*/ 	.byte	0x00, 0xf0, 0x01, 0x20


	//----- nvinfo : EIATTR_AT_ENTRY_FRAGMENTS
	.align		4
.L_33:
        /*0018*/ 	.byte	0x04, 0x4f
        /*001a*/ 	.short	(.L_35 - .L_34)


	//   ....[0]....
.L_34:
        /*001c*/ 	.word	0x00000006


	//----- nvinfo : EIATTR_RESERVED_SMEM_USED
	.align		4
.L_35:
        /*0020*/ 	.byte	0x01, 0x41
	.zero		2


	//----- nvinfo : EIATTR_SPARSE_MMA_MASK
	.align		4
        /*0024*/ 	.byte	0x03, 0x50
        /*0026*/ 	.short	0x0000


	//----- nvinfo : EIATTR_TCGEN05_1CTA_USED
	.align		4
        /*0028*/ 	.byte	0x01, 0x51
	.zero		2


	//----- nvinfo : EIATTR_MAXREG_COUNT
	.align		4
        /*002c*/ 	.byte	0x03, 0x1b
        /*002e*/ 	.short	0x00ff


	//----- nvinfo : EIATTR_NUM_BARRIERS
	.align		4
        /*0030*/ 	.byte	0x02, 0x4c
        /*0032*/ 	.byte	0x07
	.zero		1


	//----- nvinfo : EIATTR_EXTERNS
	.align		4
        /*0034*/ 	.byte	0x04, 0x0f
        /*0036*/ 	.short	(.L_37 - .L_36)


	//   ....[0]....
	.align		4
.L_36:
        /*0038*/ 	.word	index@(__assertfail)


	//----- nvinfo : EIATTR_MERCURY_ISA_VERSION
	.align		4
.L_37:
        /*003c*/ 	.byte	0x03, 0x5f
        /*003e*/ 	.short	0x0101


	//----- nvinfo : EIATTR_INT_WARP_WIDE_INSTR_OFFSETS
	.align		4
        /*0040*/ 	.byte	0x04, 0x31
        /*0042*/ 	.short	(.L_39 - .L_38)


	//   ....[0]....
.L_38:
        /*0044*/ 	.word	0x000048f0


	//   ....[1]....
        /*0048*/ 	.word	0x00004910


	//   ....[2]....
        /*004c*/ 	.word	0x00004940


	//   ....[3]....
        /*0050*/ 	.word	0x00005480


	//   ....[4]....
        /*0054*/ 	.word	0x000054f0


	//   ....[5]....
        /*0058*/ 	.word	0x000055e0


	//   ....[6]....
        /*005c*/ 	.word	0x00005660


	//   ....[7]....
        /*0060*/ 	.word	0x00005760


	//   ....[8]....
        /*0064*/ 	.word	0x000057e0


	//   ....[9]....
        /*0068*/ 	.word	0x000058d0


	//   ....[10]....
        /*006c*/ 	.word	0x00005980


	//----- nvinfo : EIATTR_COOP_GROUP_MASK_REGIDS
	.align		4
.L_39:
        /*0070*/ 	.byte	0x04, 0x29
        /*0072*/ 	.short	(.L_41 - .L_40)


	//   ....[0]....
.L_40:
        /*0074*/ 	.word	0xffffffff


	//   ....[1]....
        /*0078*/ 	.word	0xffffffff


	//   ....[2]....
        /*007c*/ 	.word	0xffffffff


	//   ....[3]....
        /*0080*/ 	.word	0xffffffff


	//   ....[4]....
        /*0084*/ 	.word	0xffffffff


	//   ....[5]....
        /*0088*/ 	.word	0xffffffff


	//   ....[6]....
        /*008c*/ 	.word	0xffffffff


	//   ....[7]....
        /*0090*/ 	.word	0xffffffff


	//   ....[8]....
        /*0094*/ 	.word	0xffffffff


	//   ....[9]....
        /*0098*/ 	.word	0xffffffff


	//   ....[10]....
        /*009c*/ 	.word	0xffffffff


	//   ....[11]....
        /*00a0*/ 	.word	0xffffffff


	//   ....[12]....
        /*00a4*/ 	.word	0xffffffff


	//   ....[13]....
        /*00a8*/ 	.word	0xffffffff


	//----- nvinfo : EIATTR_COOP_GROUP_INSTR_OFFSETS
	.align		4
.L_41:
        /*00ac*/ 	.byte	0x04, 0x28
        /*00ae*/ 	.short	(.L_43 - .L_42)


	//   ....[0]....
.L_42:
        /*00b0*/ 	.word	0x00000080


	//   ....[1]....
        /*00b4*/ 	.word	0x000004e0


	//   ....[2]....
        /*00b8*/ 	.word	0x00000650


	//   ....[3]....
        /*00bc*/ 	.word	0x000007f0


	//   ....[4]....
        /*00c0*/ 	.word	0x000008f0


	//   ....[5]....
        /*00c4*/ 	.word	0x00000a60


	//   ....[6]....
        /*00c8*/ 	.word	0x00000c00


	//   ....[7]....
        /*00cc*/ 	.word	0x00000db0


	//   ....[8]....
        /*00d0*/ 	.word	0x00002880


	//   ....[9]....
        /*00d4*/ 	.word	0x00003620


	//   ....[10]....
        /*00d8*/ 	.word	0x00003830


	//   ....[11]....
        /*00dc*/ 	.word	0x00003860


	//   ....[12]....
        /*00e0*/ 	.word	0x000047c0


	//   ....[13]....
        /*00e4*/ 	.word	0x00004a00


	//----- nvinfo : EIATTR_VRC_CTA_INIT_COUNT
	.align		4
.L_43:
        /*00e8*/ 	.byte	0x02, 0x4a
        /*00ea*/ 	.byte	0x80
	.zero		1


	//----- nvinfo : EIATTR_SYSCALL_OFFSETS
	.align		4
        /*00ec*/ 	.byte	0x04, 0x46
        /*00ee*/ 	.short	(.L_45 - .L_44)


	//   ....[0]....
.L_44:
        /*00f0*/ 	.word	0x00006620


	//   ....[1]....
        /*00f4*/ 	.word	0x00006710


	//   ....[2]....
        /*00f8*/ 	.word	0x00006f40


	//   ....[3]....
        /*00fc*/ 	.word	0x00007700


	//   ....[4]....
        /*0100*/ 	.word	0x00007e70


	//   ....[5]....
        /*0104*/ 	.word	0x000085e0


	//----- nvinfo : EIATTR_MBARRIER_INSTR_OFFSETS
	.align		4
.L_45:
        /*0108*/ 	.byte	0x04, 0x39
        /*010a*/ 	.short	(.L_47 - .L_46)


	//   ....[0]....
.L_46:
        /*010c*/ 	.word	0x00000600
        /*0110*/ 	.word	0x000000ff
        /*0114*/ 	.word	0x00000000
        /*0118*/ 	.short	0x0100
        /*011a*/ 	.byte	0x04
	.zero		1


	//   ....[1]....
        /*011c*/ 	.word	0x00000610
        /*0120*/ 	.word	0x000000ff
        /*0124*/ 	.word	0x00000010
        /*0128*/ 	.short	0x0100
        /*012a*/ 	.byte	0x04
	.zero		1


	//   ....[2]....
        /*012c*/ 	.word	0x00000620
        /*0130*/ 	.word	0x000000ff
        /*0134*/ 	.word	0x00000008
        /*0138*/ 	.short	0x0100
        /*013a*/ 	.byte	0x04
	.zero		1


	//   ....[3]....
        /*013c*/ 	.word	0x00000630
        /*0140*/ 	.word	0x000000ff
        /*0144*/ 	.word	0x00000018
        /*0148*/ 	.short	0x0100
        /*014a*/ 	.byte	0x04
	.zero		1


	//   ....[4]....
        /*014c*/ 	.word	0x00000760
        /*0150*/ 	.word	0x000000ff
        /*0154*/ 	.word	0x00000020
        /*0158*/ 	.short	0x0100
        /*015a*/ 	.byte	0x04
	.zero		1


	//   ....[5]....
        /*015c*/ 	.word	0x00000770
        /*0160*/ 	.word	0x000000ff
        /*0164*/ 	.word	0x00000040
        /*0168*/ 	.short	0x0100
        /*016a*/ 	.byte	0x04
	.zero		1


	//   ....[6]....
        /*016c*/ 	.word	0x00000780
        /*0170*/ 	.word	0x000000ff
        /*0174*/ 	.word	0x00000028
        /*0178*/ 	.short	0x0100
        /*017a*/ 	.byte	0x04
	.zero		1


	//   ....[7]....
        /*017c*/ 	.word	0x00000790
        /*0180*/ 	.word	0x000000ff
        /*0184*/ 	.word	0x00000048
        /*0188*/ 	.short	0x0100
        /*018a*/ 	.byte	0x04
	.zero		1


	//   ....[8]....
        /*018c*/ 	.word	0x000007a0
        /*0190*/ 	.word	0x000000ff
        /*0194*/ 	.word	0x00000030
        /*0198*/ 	.short	0x0100
        /*019a*/ 	.byte	0x04
	.zero		1


	//   ....[9]....
        /*019c*/ 	.word	0x000007b0
        /*01a0*/ 	.word	0x000000ff
        /*01a4*/ 	.word	0x00000050
        /*01a8*/ 	.short	0x0100
        /*01aa*/ 	.byte	0x04
	.zero		1


	//   ....[10]....
        /*01ac*/ 	.word	0x000007c0
        /*01b0*/ 	.word	0x000000ff
        /*01b4*/ 	.word	0x00000038
        /*01b8*/ 	.short	0x0100
        /*01ba*/ 	.byte	0x04
	.zero		1


	//   ....[11]....
        /*01bc*/ 	.word	0x000007d0
        /*01c0*/ 	.word	0x000000ff
        /*01c4*/ 	.word	0x00000058
        /*01c8*/ 	.short	0x0100
        /*01ca*/ 	.byte	0x04
	.zero		1


	//   ....[12]....
        /*01cc*/ 	.word	0x000008c0
        /*01d0*/ 	.word	0x000000ff
        /*01d4*/ 	.word	0x00000060
        /*01d8*/ 	.short	0x0100
        /*01da*/ 	.byte	0x06
	.zero		1


	//   ....[13]....
        /*01dc*/ 	.word	0x000008d0
        /*01e0*/ 	.word	0x000000ff
        /*01e4*/ 	.word	0x00000068
        /*01e8*/ 	.short	0x0100
        /*01ea*/ 	.byte	0x06
	.zero		1


	//   ....[14]....
        /*01ec*/ 	.word	0x00000a10
        /*01f0*/ 	.word	0x000000ff
        /*01f4*/ 	.word	0x00000070
        /*01f8*/ 	.short	0x0100
        /*01fa*/ 	.byte	0x06
	.zero		1


	//   ....[15]....
        /*01fc*/ 	.word	0x00000a20
        /*0200*/ 	.word	0x000000ff
        /*0204*/ 	.word	0x00000080
        /*0208*/ 	.short	0x0100
        /*020a*/ 	.byte	0x06
	.zero		1


	//   ....[16]....
        /*020c*/ 	.word	0x00000a30
        /*0210*/ 	.word	0x000000ff
        /*0214*/ 	.word	0x00000078
        /*0218*/ 	.short	0x0100
        /*021a*/ 	.byte	0x06
	.zero		1


	//   ....[17]....
        /*021c*/ 	.word	0x00000a40
        /*0220*/ 	.word	0x000000ff
        /*0224*/ 	.word	0x00000088
        /*0228*/ 	.short	0x0100
        /*022a*/ 	.byte	0x06
	.zero		1


	//   ....[18]....
        /*022c*/ 	.word	0x00000b70
        /*0230*/ 	.word	0x000000ff
        /*0234*/ 	.word	0x00000090
        /*0238*/ 	.short	0x0100
        /*023a*/ 	.byte	0x04
	.zero		1


	//   ....[19]....
        /*023c*/ 	.word	0x00000b80
        /*0240*/ 	.word	0x000000ff
        /*0244*/ 	.word	0x000000b0
        /*0248*/ 	.short	0x0100
        /*024a*/ 	.byte	0x04
	.zero		1


	//   ....[20]....
        /*024c*/ 	.word	0x00000b90
        /*0250*/ 	.word	0x000000ff
        /*0254*/ 	.word	0x00000098
        /*0258*/ 	.short	0x0100
        /*025a*/ 	.byte	0x04
	.zero		1


	//   ....[21]....
        /*025c*/ 	.word	0x00000ba0
        /*0260*/ 	.word	0x000000ff
        /*0264*/ 	.word	0x000000b8
        /*0268*/ 	.short	0x0100
        /*026a*/ 	.byte	0x04
	.zero		1


	//   ....[22]....
        /*026c*/ 	.word	0x00000bb0
        /*0270*/ 	.word	0x000000ff
        /*0274*/ 	.word	0x000000a0
        /*0278*/ 	.short	0x0100
        /*027a*/ 	.byte	0x04
	.zero		1


	//   ....[23]....
        /*027c*/ 	.word	0x00000bc0
        /*0280*/ 	.word	0x000000ff
        /*0284*/ 	.word	0x000000c0
        /*0288*/ 	.short	0x0100
        /*028a*/ 	.byte	0x04
	.zero		1


	//   ....[24]....
        /*028c*/ 	.word	0x00000bd0
        /*0290*/ 	.word	0x000000ff
        /*0294*/ 	.word	0x000000a8
        /*0298*/ 	.short	0x0100
        /*029a*/ 	.byte	0x04
	.zero		1


	//   ....[25]....
        /*029c*/ 	.word	0x00000be0
        /*02a0*/ 	.word	0x000000ff
        /*02a4*/ 	.word	0x000000c8
        /*02a8*/ 	.short	0x0100
        /*02aa*/ 	.byte	0x04
	.zero		1


	//   ....[26]....
        /*02ac*/ 	.word	0x00000cd0
        /*02b0*/ 	.word	0x000000ff
        /*02b4*/ 	.word	0x000000d0
        /*02b8*/ 	.short	0x0100
        /*02ba*/ 	.byte	0x04
	.zero		1


	//   ....[27]....
        /*02bc*/ 	.word	0x00000ce0
        /*02c0*/ 	.word	0x000000ff
        /*02c4*/ 	.word	0x000000e0
        /*02c8*/ 	.short	0x0100
        /*02ca*/ 	.byte	0x04
	.zero		1


	//   ....[28]....
        /*02cc*/ 	.word	0x00000cf0
        /*02d0*/ 	.word	0x000000ff
        /*02d4*/ 	.word	0x000000d8
        /*02d8*/ 	.short	0x0100
        /*02da*/ 	.byte	0x04
	.zero		1


	//   ....[29]....
        /*02dc*/ 	.word	0x00000d00
        /*02e0*/ 	.word	0x000000ff
        /*02e4*/ 	.word	0x000000e8
        /*02e8*/ 	.short	0x0100
        /*02ea*/ 	.byte	0x04
	.zero		1


	//   ....[30]....
        /*02ec*/ 	.word	0x00001bf0
        /*02f0*/ 	.word	0x00000003
        /*02f4*/ 	.word	0x000000e0
        /*02f8*/ 	.short	0x010a
        /*02fa*/ 	.byte	0xff
	.zero		1


	//   ....[31]....
        /*02fc*/ 	.word	0x00001c20
        /*0300*/ 	.word	0x00000003
        /*0304*/ 	.word	0x000000d0
        /*0308*/ 	.short	0x0101
        /*030a*/ 	.byte	0xff
	.zero		1


	//   ....[32]....
        /*030c*/ 	.word	0x00001d00
        /*0310*/ 	.word	0x000000ff
        /*0314*/ 	.word	0x00000010
        /*0318*/ 	.short	0x010a
        /*031a*/ 	.byte	0x04
	.zero		1


	//   ....[33]....
        /*031c*/ 	.word	0x00001d80
        /*0320*/ 	.word	0x000000ff
        /*0324*/ 	.word	0x00000010
        /*0328*/ 	.short	0x010a
        /*032a*/ 	.byte	0x39
	.zero		1


	//   ....[34]....
        /*032c*/ 	.word	0x00001ec0
        /*0330*/ 	.word	0x000000ff
        /*0334*/ 	.word	0x00000010
        /*0338*/ 	.short	0x010a
        /*033a*/ 	.byte	0x04
	.zero		1


	//   ....[35]....
        /*033c*/ 	.word	0x000022c0
        /*0340*/ 	.word	0x000000ff
        /*0344*/ 	.word	0x00000068
        /*0348*/ 	.short	0x0101
        /*034a*/ 	.byte	0x16
	.zero		1


	//   ....[36]....
        /*034c*/ 	.word	0x000022e0
        /*0350*/ 	.word	0x000000ff
        /*0354*/ 	.word	0x00000010
        /*0358*/ 	.short	0x010a
        /*035a*/ 	.byte	0x04
	.zero		1


	//   ....[37]....
        /*035c*/ 	.word	0x00002360
        /*0360*/ 	.word	0x000000ff
        /*0364*/ 	.word	0x00000010
        /*0368*/ 	.short	0x010a
        /*036a*/ 	.byte	0x39
	.zero		1


	//   ....[38]....
        /*036c*/ 	.word	0x000024a0
        /*0370*/ 	.word	0x000000ff
        /*0374*/ 	.word	0x00000010
        /*0378*/ 	.short	0x010a
        /*037a*/ 	.byte	0x04
	.zero		1


	//   ....[39]....
        /*037c*/ 	.word	0x000028b0
        /*0380*/ 	.word	0x00000003
        /*0384*/ 	.word	0x00000070
        /*0388*/ 	.short	0x010a
        /*038a*/ 	.byte	0xff
	.zero		1


	//   ....[40]....
        /*038c*/ 	.word	0x00002a00
        /*0390*/ 	.word	0x00000000
        /*0394*/ 	.word	0x00000000
        /*0398*/ 	.short	0x0101
        /*039a*/ 	.byte	0xff
	.zero		1


	//   ....[41]....
        /*039c*/ 	.word	0x00002fc0
        /*03a0*/ 	.word	0x000000ff
        /*03a4*/ 	.word	0x00000000
        /*03a8*/ 	.short	0x010a
        /*03aa*/ 	.byte	0x04
	.zero		1


	//   ....[42]....
        /*03ac*/ 	.word	0x00003060
        /*03b0*/ 	.word	0x00000000
        /*03b4*/ 	.word	0x00000000
        /*03b8*/ 	.short	0x010a
        /*03ba*/ 	.byte	0xff
	.zero		1


	//   ....[43]....
        /*03bc*/ 	.word	0x00003180
        /*03c0*/ 	.word	0x00000002
        /*03c4*/ 	.word	0x000000d0
        /*03c8*/ 	.short	0x010a
        /*03ca*/ 	.byte	0xff
	.zero		1


	//   ....[44]....
        /*03cc*/ 	.word	0x000031e0
        /*03d0*/ 	.word	0x00000004
        /*03d4*/ 	.word	0x00000000
        /*03d8*/ 	.short	0x0101
        /*03da*/ 	.byte	0xff
	.zero		1


	//   ....[45]....
        /*03dc*/ 	.word	0x00003200
        /*03e0*/ 	.word	0x000000ff
        /*03e4*/ 	.word	0x00000080
        /*03e8*/ 	.short	0x010a
        /*03ea*/ 	.byte	0x04
	.zero		1


	//   ....[46]....
        /*03ec*/ 	.word	0x00003320
        /*03f0*/ 	.word	0x00000002
        /*03f4*/ 	.word	0x00000070
        /*03f8*/ 	.short	0x010a
        /*03fa*/ 	.byte	0xff
	.zero		1


	//   ....[47]....
        /*03fc*/ 	.word	0x00003430
        /*0400*/ 	.word	0x00000002
        /*0404*/ 	.word	0x00000000
        /*0408*/ 	.short	0x0101
        /*040a*/ 	.byte	0xff
	.zero		1


	//   ....[48]....
        /*040c*/ 	.word	0x000034c0
        /*0410*/ 	.word	0x000000ff
        /*0414*/ 	.word	0x00000080
        /*0418*/ 	.short	0x0106
        /*041a*/ 	.byte	0x04
	.zero		1


	//   ....[49]....
        /*041c*/ 	.word	0x000034e0
        /*0420*/ 	.word	0x000000ff
        /*0424*/ 	.word	0x00000080
        /*0428*/ 	.short	0x010a
        /*042a*/ 	.byte	0x04
	.zero		1


	//   ....[50]....
        /*042c*/ 	.word	0x00003570
        /*0430*/ 	.word	0x000000ff
        /*0434*/ 	.word	0x00000080
        /*0438*/ 	.short	0x0106
        /*043a*/ 	.byte	0x07
	.zero		1


	//   ....[51]....
        /*043c*/ 	.word	0x000035b0
        /*0440*/ 	.word	0x00000000
        /*0444*/ 	.word	0x00000080
        /*0448*/ 	.short	0x010a
        /*044a*/ 	.byte	0xff
	.zero		1


	//   ....[52]....
        /*044c*/ 	.word	0x00003ad0
        /*0450*/ 	.word	0x00000000
        /*0454*/ 	.word	0x00000070
        /*0458*/ 	.short	0x010a
        /*045a*/ 	.byte	0xff
	.zero		1


	//   ....[53]....
        /*045c*/ 	.word	0x00003bf0
        /*0460*/ 	.word	0x00000003
        /*0464*/ 	.word	0x00000000
        /*0468*/ 	.short	0x0101
        /*046a*/ 	.byte	0xff
	.zero		1


	//   ....[54]....
        /*046c*/ 	.word	0x00003c00
        /*0470*/ 	.word	0x000000ff
        /*0474*/ 	.word	0x00000000
        /*0478*/ 	.short	0x010a
        /*047a*/ 	.byte	0x04
	.zero		1


	//   ....[55]....
        /*047c*/ 	.word	0x00003c50
        /*0480*/ 	.word	0x000000ff
        /*0484*/ 	.word	0x000000b0
        /*0488*/ 	.short	0x010a
        /*048a*/ 	.byte	0x05
	.zero		1


	//   ....[56]....
        /*048c*/ 	.word	0x00003d60
        /*0490*/ 	.word	0x000000ff
        /*0494*/ 	.word	0x00000000
        /*0498*/ 	.short	0x010a
        /*049a*/ 	.byte	0x05
	.zero		1


	//   ....[57]....
        /*049c*/ 	.word	0x00003eb0
        /*04a0*/ 	.word	0x000000ff
        /*04a4*/ 	.word	0x00000000
        /*04a8*/ 	.short	0x010a
        /*04aa*/ 	.byte	0x07
	.zero		1


	//   ....[58]....
        /*04ac*/ 	.word	0x000045f0
        /*04b0*/ 	.word	0x000000ff
        /*04b4*/ 	.word	0x00000000
        /*04b8*/ 	.short	0x010a
        /*04ba*/ 	.byte	0x04
	.zero		1


	//   ....[59]....
        /*04bc*/ 	.word	0x00004680
        /*04c0*/ 	.word	0x000000ff
        /*04c4*/ 	.word	0x00000000
        /*04c8*/ 	.short	0x010a
        /*04ca*/ 	.byte	0x05
	.zero		1


	//   ....[60]....
        /*04cc*/ 	.word	0x00004710
        /*04d0*/ 	.word	0x000000ff
        /*04d4*/ 	.word	0x00000000
        /*04d8*/ 	.short	0x010a
        /*04da*/ 	.byte	0x05
	.zero		1


	//   ....[61]....
        /*04dc*/ 	.word	0x000047a0
        /*04e0*/ 	.word	0x000000ff
        /*04e4*/ 	.word	0x00000000
        /*04e8*/ 	.short	0x010a
        /*04ea*/ 	.byte	0x04
	.zero		1


	//   ....[62]....
        /*04ec*/ 	.word	0x00004c80
        /*04f0*/ 	.word	0x0000000c
        /*04f4*/ 	.word	0x00000070
        /*04f8*/ 	.short	0x010a
        /*04fa*/ 	.byte	0xff
	.zero		1


	//   ....[63]....
        /*04fc*/ 	.word	0x00004df0
        /*0500*/ 	.word	0x00000000
        /*0504*/ 	.word	0x00000000
        /*0508*/ 	.short	0x0101
        /*050a*/ 	.byte	0xff
	.zero		1


	//   ....[64]....
        /*050c*/ 	.word	0x00005280
        /*0510*/ 	.word	0x000000ff
        /*0514*/ 	.word	0x00000068
        /*0518*/ 	.short	0x010a
        /*051a*/ 	.byte	0x15
	.zero		1


	//   ....[65]....
        /*051c*/ 	.word	0x00005400
        /*0520*/ 	.word	0x000000ff
        /*0524*/ 	.word	0x00000040
        /*0528*/ 	.short	0x010a
        /*052a*/ 	.byte	0x15
	.zero		1


	//   ....[66]....
        /*052c*/ 	.word	0x00005590
        /*0530*/ 	.word	0x000000ff
        /*0534*/ 	.word	0x00000020
        /*0538*/ 	.short	0x010b
        /*053a*/ 	.byte	0x15
	.zero		1


	//   ....[67]....
        /*053c*/ 	.word	0x000055a0
        /*0540*/ 	.word	0x000000ff
        /*0544*/ 	.word	0x00000000
        /*0548*/ 	.short	0x0101
        /*054a*/ 	.byte	0x06
	.zero		1


	//   ....[68]....
        /*054c*/ 	.word	0x000055b0
        /*0550*/ 	.word	0x000000ff
        /*0554*/ 	.word	0x00000048
        /*0558*/ 	.short	0x010a
        /*055a*/ 	.byte	0x15
	.zero		1


	//   ....[69]....
        /*055c*/ 	.word	0x00005710
        /*0560*/ 	.word	0x000000ff
        /*0564*/ 	.word	0x00000028
        /*0568*/ 	.short	0x010b
        /*056a*/ 	.byte	0x15
	.zero		1


	//   ....[70]....
        /*056c*/ 	.word	0x00005720
        /*0570*/ 	.word	0x000000ff
        /*0574*/ 	.word	0x00000000
        /*0578*/ 	.short	0x0101
        /*057a*/ 	.byte	0x06
	.zero		1


	//   ....[71]....
        /*057c*/ 	.word	0x00005730
        /*0580*/ 	.word	0x000000ff
        /*0584*/ 	.word	0x00000050
        /*0588*/ 	.short	0x010a
        /*058a*/ 	.byte	0x15
	.zero		1


	//   ....[72]....
        /*058c*/ 	.word	0x00005880
        /*0590*/ 	.word	0x000000ff
        /*0594*/ 	.word	0x00000030
        /*0598*/ 	.short	0x010b
        /*059a*/ 	.byte	0x15
	.zero		1


	//   ....[73]....
        /*059c*/ 	.word	0x00005890
        /*05a0*/ 	.word	0x000000ff
        /*05a4*/ 	.word	0x00000000
        /*05a8*/ 	.short	0x0101
        /*05aa*/ 	.byte	0x06
	.zero		1


	//   ....[74]....
        /*05ac*/ 	.word	0x000058a0
        /*05b0*/ 	.word	0x000000ff
        /*05b4*/ 	.word	0x00000058
        /*05b8*/ 	.short	0x010a
        /*05ba*/ 	.byte	0x15
	.zero		1


	//   ....[75]....
        /*05bc*/ 	.word	0x00005aa0
        /*05c0*/ 	.word	0x000000ff
        /*05c4*/ 	.word	0x00000038
        /*05c8*/ 	.short	0x010b
        /*05ca*/ 	.byte	0x15
	.zero		1


	//   ....[76]....
        /*05cc*/ 	.word	0x00005ab0
        /*05d0*/ 	.word	0x000000ff
        /*05d4*/ 	.word	0x00000000
        /*05d8*/ 	.short	0x0101
        /*05da*/ 	.byte	0x25
	.zero		1


	//   ....[77]....
        /*05dc*/ 	.word	0x00005ae0
        /*05e0*/ 	.word	0x000000ff
        /*05e4*/ 	.word	0x00000040
        /*05e8*/ 	.short	0x010a
        /*05ea*/ 	.byte	0x15
	.zero		1


	//   ....[78]....
        /*05ec*/ 	.word	0x00005b00
        /*05f0*/ 	.word	0x000000ff
        /*05f4*/ 	.word	0x00000048
        /*05f8*/ 	.short	0x010a
        /*05fa*/ 	.byte	0x15
	.zero		1


	//   ....[79]....
        /*05fc*/ 	.word	0x00005b20
        /*0600*/ 	.word	0x000000ff
        /*0604*/ 	.word	0x00000050
        /*0608*/ 	.short	0x010a
        /*060a*/ 	.byte	0x15
	.zero		1


	//   ....[80]....
        /*060c*/ 	.word	0x00005b60
        /*0610*/ 	.word	0x00000000
        /*0614*/ 	.word	0x00000058
        /*0618*/ 	.short	0x010a
        /*061a*/ 	.byte	0xff
	.zero		1


	//   ....[81]....
        /*061c*/ 	.word	0x00005ec0
        /*0620*/ 	.word	0x00000003
        /*0624*/ 	.word	0x00000070
        /*0628*/ 	.short	0x010a
        /*062a*/ 	.byte	0xff
	.zero		1


	//   ....[82]....
        /*062c*/ 	.word	0x00006040
        /*0630*/ 	.word	0x00000000
        /*0634*/ 	.word	0x00000000
        /*0638*/ 	.short	0x0101
        /*063a*/ 	.byte	0xff
	.zero		1


	//   ....[83]....
        /*063c*/ 	.word	0x00006bb0
        /*0640*/ 	.word	0x000000ff
        /*0644*/ 	.word	0x00000020
        /*0648*/ 	.short	0x010a
        /*064a*/ 	.byte	0x2b
	.zero		1


	//   ....[84]....
        /*064c*/ 	.word	0x00006c00
        /*0650*/ 	.word	0x00000056
        /*0654*/ 	.word	0x00000090
        /*0658*/ 	.short	0x010a
        /*065a*/ 	.byte	0xff
	.zero		1


	//   ....[85]....
        /*065c*/ 	.word	0x00006d20
        /*0660*/ 	.word	0x000000ff
        /*0664*/ 	.word	0x00000020
        /*0668*/ 	.short	0x010a
        /*066a*/ 	.byte	0x2b
	.zero		1


	//   ....[86]....
        /*066c*/ 	.word	0x00006e20
        /*0670*/ 	.word	0x00000056
        /*0674*/ 	.word	0x00000090
        /*0678*/ 	.short	0x010a
        /*067a*/ 	.byte	0xff
	.zero		1


	//   ....[87]....
        /*067c*/ 	.word	0x00007420
        /*0680*/ 	.word	0x00000000
        /*0684*/ 	.word	0x00000000
        /*0688*/ 	.short	0x0101
        /*068a*/ 	.byte	0xff
	.zero		1


	//   ....[88]....
        /*068c*/ 	.word	0x00007430
        /*0690*/ 	.word	0x00000003
        /*0694*/ 	.word	0x00000020
        /*0698*/ 	.short	0x010a
        /*069a*/ 	.byte	0xff
	.zero		1


	//   ....[89]....
        /*069c*/ 	.word	0x00007500
        /*06a0*/ 	.word	0x00000003
        /*06a4*/ 	.word	0x00000020
        /*06a8*/ 	.short	0x010a
        /*06aa*/ 	.byte	0xff
	.zero		1


	//   ....[90]....
        /*06ac*/ 	.word	0x00007b90
        /*06b0*/ 	.word	0x00000014
        /*06b4*/ 	.word	0x00000000
        /*06b8*/ 	.short	0x0101
        /*06ba*/ 	.byte	0xff
	.zero		1


	//   ....[91]....
        /*06bc*/ 	.word	0x00007bb0
        /*06c0*/ 	.word	0x00000015
        /*06c4*/ 	.word	0x00000020
        /*06c8*/ 	.short	0x010a
        /*06ca*/ 	.byte	0xff
	.zero		1


	//   ....[92]....
        /*06cc*/ 	.word	0x00007c70
        /*06d0*/ 	.word	0x00000015
        /*06d4*/ 	.word	0x00000020
        /*06d8*/ 	.short	0x010a
        /*06da*/ 	.byte	0xff
	.zero		1


	//   ....[93]....
        /*06dc*/ 	.word	0x00008300
        /*06e0*/ 	.word	0x00000014
        /*06e4*/ 	.word	0x00000000
        /*06e8*/ 	.short	0x0101
        /*06ea*/ 	.byte	0xff
	.zero		1


	//   ....[94]....
        /*06ec*/ 	.word	0x00008320
        /*06f0*/ 	.word	0x0000005c
        /*06f4*/ 	.word	0x00000020
        /*06f8*/ 	.short	0x010a
        /*06fa*/ 	.byte	0xff
	.zero		1


	//   ....[95]....
        /*06fc*/ 	.word	0x000083e0
        /*0700*/ 	.word	0x0000005c
        /*0704*/ 	.word	0x00000020
        /*0708*/ 	.short	0x010a
        /*070a*/ 	.byte	0xff
	.zero		1


	//   ....[96]....
        /*070c*/ 	.word	0x000086d0
        /*0710*/ 	.word	0x000000ff
        /*0714*/ 	.word	0x00000000
        /*0718*/ 	.short	0x0101
        /*071a*/ 	.byte	0x04
	.zero		1


	//   ....[97]....
        /*071c*/ 	.word	0x00008af0
        /*0720*/ 	.word	0x00000002
        /*0724*/ 	.word	0x00000000
        /*0728*/ 	.short	0x0101
        /*072a*/ 	.byte	0xff
	.zero		1


	//   ....[98]....
        /*072c*/ 	.word	0x00008da0
        /*0730*/ 	.word	0x000000ff
        /*0734*/ 	.word	0x00000000
        /*0738*/ 	.short	0x0101
        /*073a*/ 	.byte	0x06
	.zero		1


	//   ....[99]....
        /*073c*/ 	.word	0x00008dc0
        /*0740*/ 	.word	0x00000003
        /*0744*/ 	.word	0x000000e0
        /*0748*/ 	.short	0x010a
        /*074a*/ 	.byte	0xff
	.zero		1


	//   ....[100]....
        /*074c*/ 	.word	0x00008e20
        /*0750*/ 	.word	0x00000000
        /*0754*/ 	.word	0x00000010
        /*0758*/ 	.short	0x010a
        /*075a*/ 	.byte	0xff
	.zero		1


	//   ....[101]....
        /*075c*/ 	.word	0x00008e80
        /*0760*/ 	.word	0x00000000
        /*0764*/ 	.word	0x00000010
        /*0768*/ 	.short	0x010a
        /*076a*/ 	.byte	0xff
	.zero		1


	//   ....[102]....
        /*076c*/ 	.word	0x00008ed0
        /*0770*/ 	.word	0x00000003
        /*0774*/ 	.word	0x00000070
        /*0778*/ 	.short	0x010a
        /*077a*/ 	.byte	0xff
	.zero		1


	//   ....[103]....
        /*077c*/ 	.word	0x00008f30
        /*0780*/ 	.word	0x00000000
        /*0784*/ 	.word	0x00000000
        /*0788*/ 	.short	0x010a
        /*078a*/ 	.byte	0xff
	.zero		1


	//   ....[104]....
        /*078c*/ 	.word	0x00008f80
        /*0790*/ 	.word	0x00000002
        /*0794*/ 	.word	0x000000d0
        /*0798*/ 	.short	0x010a
        /*079a*/ 	.byte	0xff
	.zero		1


	//   ....[105]....
        /*079c*/ 	.word	0x00008fe0
        /*07a0*/ 	.word	0x00000002
        /*07a4*/ 	.word	0x00000080
        /*07a8*/ 	.short	0x010a
        /*07aa*/ 	.byte	0xff
	.zero		1


	//   ....[106]....
        /*07ac*/ 	.word	0x00009030
        /*07b0*/ 	.word	0x00000002
        /*07b4*/ 	.word	0x00000070
        /*07b8*/ 	.short	0x010a
        /*07ba*/ 	.byte	0xff
	.zero		1


	//   ....[107]....
        /*07bc*/ 	.word	0x00009090
        /*07c0*/ 	.word	0x00000000
        /*07c4*/ 	.word	0x00000080
        /*07c8*/ 	.short	0x010a
        /*07ca*/ 	.byte	0xff
	.zero		1


	//   ....[108]....
        /*07cc*/ 	.word	0x000090e0
        /*07d0*/ 	.word	0x00000000
        /*07d4*/ 	.word	0x00000070
        /*07d8*/ 	.short	0x010a
        /*07da*/ 	.byte	0xff
	.zero		1


	//   ....[109]....
        /*07dc*/ 	.word	0x00009150
        /*07e0*/ 	.word	0x00000003
        /*07e4*/ 	.word	0x000000b0
        /*07e8*/ 	.short	0x010a
        /*07ea*/ 	.byte	0xff
	.zero		1


	//   ....[110]....
        /*07ec*/ 	.word	0x000091b0
        /*07f0*/ 	.word	0x00000000
        /*07f4*/ 	.word	0x00000000
        /*07f8*/ 	.short	0x010a
        /*07fa*/ 	.byte	0xff
	.zero		1


	//   ....[111]....
        /*07fc*/ 	.word	0x00009210
        /*0800*/ 	.word	0x00000000
        /*0804*/ 	.word	0x00000000
        /*0808*/ 	.short	0x010a
        /*080a*/ 	.byte	0xff
	.zero		1


	//   ....[112]....
        /*080c*/ 	.word	0x00009270
        /*0810*/ 	.word	0x00000000
        /*0814*/ 	.word	0x00000000
        /*0818*/ 	.short	0x010a
        /*081a*/ 	.byte	0xff
	.zero		1


	//   ....[113]....
        /*081c*/ 	.word	0x000092d0
        /*0820*/ 	.word	0x00000000
        /*0824*/ 	.word	0x00000000
        /*0828*/ 	.short	0x010a
        /*082a*/ 	.byte	0xff
	.zero		1


	//   ....[114]....
        /*082c*/ 	.word	0x00009330
        /*0830*/ 	.word	0x00000000
        /*0834*/ 	.word	0x00000000
        /*0838*/ 	.short	0x010a
        /*083a*/ 	.byte	0xff
	.zero		1


	//   ....[115]....
        /*083c*/ 	.word	0x00009380
        /*0840*/ 	.word	0x0000000c
        /*0844*/ 	.word	0x00000070
        /*0848*/ 	.short	0x010a
        /*084a*/ 	.byte	0xff
	.zero		1


	//   ....[116]....
        /*084c*/ 	.word	0x000093e0
        /*0850*/ 	.word	0x00000000
        /*0854*/ 	.word	0x00000068
        /*0858*/ 	.short	0x010a
        /*085a*/ 	.byte	0xff
	.zero		1


	//   ....[117]....
        /*085c*/ 	.word	0x00009440
        /*0860*/ 	.word	0x00000000
        /*0864*/ 	.word	0x00000040
        /*0868*/ 	.short	0x010a
        /*086a*/ 	.byte	0xff
	.zero		1


	//   ....[118]....
        /*086c*/ 	.word	0x000094a0
        /*0870*/ 	.word	0x00000000
        /*0874*/ 	.word	0x00000048
        /*0878*/ 	.short	0x010a
        /*087a*/ 	.byte	0xff
	.zero		1


	//   ....[119]....
        /*087c*/ 	.word	0x00009500
        /*0880*/ 	.word	0x00000000
        /*0884*/ 	.word	0x00000050
        /*0888*/ 	.short	0x010a
        /*088a*/ 	.byte	0xff
	.zero		1


	//   ....[120]....
        /*088c*/ 	.word	0x00009560
        /*0890*/ 	.word	0x00000000
        /*0894*/ 	.word	0x00000058
        /*0898*/ 	.short	0x010a
        /*089a*/ 	.byte	0xff
	.zero		1


	//   ....[121]....
        /*089c*/ 	.word	0x000095c0
        /*08a0*/ 	.word	0x00000000
        /*08a4*/ 	.word	0x00000040
        /*08a8*/ 	.short	0x010a
        /*08aa*/ 	.byte	0xff
	.zero		1


	//   ....[122]....
        /*08ac*/ 	.word	0x00009620
        /*08b0*/ 	.word	0x00000000
        /*08b4*/ 	.word	0x00000048
        /*08b8*/ 	.short	0x010a
        /*08ba*/ 	.byte	0xff
	.zero		1


	//   ....[123]....
        /*08bc*/ 	.word	0x00009680
        /*08c0*/ 	.word	0x00000000
        /*08c4*/ 	.word	0x00000050
        /*08c8*/ 	.short	0x010a
        /*08ca*/ 	.byte	0xff
	.zero		1


	//   ....[124]....
        /*08cc*/ 	.word	0x000096d0
        /*08d0*/ 	.word	0x00000003
        /*08d4*/ 	.word	0x00000070
        /*08d8*/ 	.short	0x010a
        /*08da*/ 	.byte	0xff
	.zero		1


	//   ....[125]....
        /*08dc*/ 	.word	0x00009730
        /*08e0*/ 	.word	0x00000000
        /*08e4*/ 	.word	0x00000020
        /*08e8*/ 	.short	0x010a
        /*08ea*/ 	.byte	0xff
	.zero		1


	//   ....[126]....
        /*08ec*/ 	.word	0x00009780
        /*08f0*/ 	.word	0x00000056
        /*08f4*/ 	.word	0x00000090
        /*08f8*/ 	.short	0x010a
        /*08fa*/ 	.byte	0xff
	.zero		1


	//   ....[127]....
        /*08fc*/ 	.word	0x000097d0
        /*0900*/ 	.word	0x00000003
        /*0904*/ 	.word	0x00000020
        /*0908*/ 	.short	0x010a
        /*090a*/ 	.byte	0xff
	.zero		1


	//   ....[128]....
        /*090c*/ 	.word	0x00009820
        /*0910*/ 	.word	0x00000015
        /*0914*/ 	.word	0x00000020
        /*0918*/ 	.short	0x010a
        /*091a*/ 	.byte	0xff
	.zero		1


	//   ....[129]....
        /*091c*/ 	.word	0x00009870
        /*0920*/ 	.word	0x0000005c
        /*0924*/ 	.word	0x00000020
        /*0928*/ 	.short	0x010a
        /*092a*/ 	.byte	0xff
	.zero		1


	//----- nvinfo : EIATTR_NUM_MBARRIERS
	.align		4
.L_47:
        /*092c*/ 	.byte	0x03, 0x38
        /*092e*/ 	.short	0x001e


	//----- nvinfo : EIATTR_EXIT_INSTR_OFFSETS
	.align		4
        /*0930*/ 	.byte	0x04, 0x1c
        /*0932*/ 	.short	(.L_49 - .L_48)


	//   ....[0]....
.L_48:
        /*0934*/ 	.word	0x00003090


	//   ....[1]....
        /*0938*/ 	.word	0x00003580


	//   ....[2]....
        /*093c*/ 	.word	0x000035e0


	//   ....[3]....
        /*0940*/ 	.word	0x00004a10


	//   ....[4]....
        /*0944*/ 	.word	0x00005b90


	//   ....[5]....
        /*0948*/ 	.word	0x00005bd0


	//   ....[6]....
        /*094c*/ 	.word	0x00008ca0


	//   ....[7]....
        /*0950*/ 	.word	0x00008d10


	//   ....[8]....
        /*0954*/ 	.word	0x00008d40


	//   ....[9]....
        /*0958*/ 	.word	0x00008db0


	//----- nvinfo : EIATTR_MAX_THREADS
	.align		4
.L_49:
        /*095c*/ 	.byte	0x04, 0x05
        /*095e*/ 	.short	(.L_51 - .L_50)
.L_50:
        /*0960*/ 	.word	0x00000100
        /*0964*/ 	.word	0x00000001
        /*0968*/ 	.word	0x00000001


	//----- nvinfo : EIATTR_CRS_STACK_SIZE
	.align		4
.L_51:
        /*096c*/ 	.byte	0x04, 0x1e
        /*096e*/ 	.short	(.L_53 - .L_52)
.L_52:
        /*0970*/ 	.word	0x00000000


	//----- nvinfo : EIATTR_CBANK_PARAM_SIZE
	.align		4
.L_53:
        /*0974*/ 	.byte	0x03, 0x19
        /*0976*/ 	.short	0x0800


	//----- nvinfo : EIATTR_PARAM_CBANK
	.align		4
        /*0978*/ 	.byte	0x04, 0x0a
        /*097a*/ 	.short	(.L_55 - .L_54)
	.align		4
.L_54:
        /*097c*/ 	.word	index@(.nv.constant0._ZN7cutlass13device_kernelINS_4gemm6kernel13GemmUniversalIN4cute5tupleIJiiiiEEENS1_10collective13CollectiveMmaINS1_35MainloopSm100TmaUmmaWarpSpecializedILi2ELi2ELi4ENS5_IJNS4_1CILi4EEESB_NSA_ILi1EEEEEEEENS5_IJNSA_ILi64EEENSA_ILi128EEESG_EEEfNS5_IJlSC_lEEEfSI_NS4_8TiledMMAINS4_8MMA_AtomIJNS4_17SM100_MMA_TF32_SSINS_10tfloat32_tESM_fLi64ELi128ELNS4_4UMMA5MajorE0ELSO_0ELNSN_7ScaleInE0ELSP_0EEEEEENS4_6LayoutINS5_IJSC_SC_SC_EEENS5_IJNSA_ILi0EEESU_SU_EEEEENS5_IJNS4_10UnderscoreESX_SX_EEEEENS4_23SM90_TMA_LOAD_MULTICASTENS4_14ComposedLayoutINS4_7SwizzleILi3ELi4ELi3EEENS4_18smem_ptr_flag_bitsILi32EEENSS_INS5_IJNSA_ILi8EEENSA_ILi32EEEEEENS5_IJS17_SC_EEEEEEEvNS4_8identityES10_S1B_vS1C_EENS_8epilogue10collective18CollectiveEpilogueINS1E_23Sm100TmaWarpSpecializedILi4ELi2ELi16ELb1ELb0EEEJSH_NS5_IJNSS_ISF_SC_EENSS_IS17_SC_EEEEEfSI_fSI_NS1E_6fusion15FusionCallbacksIS1I_NS1M_17LinearCombinationIffffLNS_15FloatRoundStyleE2EEESH_S1L_JEEENS4_5SM1004TMEM4LOAD26SM100_TMEM_LOAD_16dp128b8xENS4_13SM90_TMA_LOADES1B_NS4_17SM75_U32x4_LDSM_NENS4_14SM90_TMA_STOREES1B_NS4_17SM90_U32x4_STSM_NENS4_39AutoVectorizingCopyWithAssumedAlignmentILi128EEEEEEvvEEEEvNT_6ParamsE)
        /*0980*/ 	.short	0x0380
        /*0982*/ 	.short	0x0800


	//----- nvinfo : EIATTR_SW_WAR
	.align		4
.L_55:
        /*0984*/ 	.byte	0x04, 0x36
        /*0986*/ 	.short	(.L_57 - .L_56)
.L_56:
        /*0988*/ 	.word	0x00000008
.L_57:


//--------------------- .nv.callgraph             --------------------------
	.section	.nv.callgraph,"",@"SHT_CUDA_CALLGRAPH"
	.align	4
	.sectionentsize	8
	.align		4
        /*0000*/ 	.word	0x00000000
	.align		4
        /*0004*/ 	.word	0xffffffff
	.align		4
        /*0008*/ 	.word	index@(_ZN7cutlass13device_kernelINS_4gemm6kernel13GemmUniversalIN4cute5tupleIJiiiiEEENS1_10collective13CollectiveMmaINS1_35MainloopSm100TmaUmmaWarpSpecializedILi2ELi2ELi4ENS5_IJNS4_1CILi4EEESB_NSA_ILi1EEEEEEEENS5_IJNSA_ILi64EEENSA_ILi128EEESG_EEEfNS5_IJlSC_lEEEfSI_NS4_8TiledMMAINS4_8MMA_AtomIJNS4_17SM100_MMA_TF32_SSINS_10tfloat32_tESM_fLi64ELi128ELNS4_4UMMA5MajorE0ELSO_0ELNSN_7ScaleInE0ELSP_0EEEEEENS4_6LayoutINS5_IJSC_SC_SC_EEENS5_IJNSA_ILi0EEESU_SU_EEEEENS5_IJNS4_10UnderscoreESX_SX_EEEEENS4_23SM90_TMA_LOAD_MULTICASTENS4_14ComposedLayoutINS4_7SwizzleILi3ELi4ELi3EEENS4_18smem_ptr_flag_bitsILi32EEENSS_INS5_IJNSA_ILi8EEENSA_ILi32EEEEEENS5_IJS17_SC_EEEEEEEvNS4_8identityES10_S1B_vS1C_EENS_8epilogue10collective18CollectiveEpilogueINS1E_23Sm100TmaWarpSpecializedILi4ELi2ELi16ELb1ELb0EEEJSH_NS5_IJNSS_ISF_SC_EENSS_IS17_SC_EEEEEfSI_fSI_NS1E_6fusion15FusionCallbacksIS1I_NS1M_17LinearCombinationIffffLNS_15FloatRoundStyleE2EEESH_S1L_JEEENS4_5SM1004TMEM4LOAD26SM100_TMEM_LOAD_16dp128b8xENS4_13SM90_TMA_LOADES1B_NS4_17SM75_U32x4_LDSM_NENS4_14SM90_TMA_STOREES1B_NS4_17SM90_U32x4_STSM_NENS4_39AutoVectorizingCopyWithAssumedAlignmentILi128EEEEEEvvEEEEvNT_6ParamsE)
	.align		4
        /*000c*/ 	.word	index@(__assertfail)
	.align		4
        /*0010*/ 	.word	0x00000000
	.align		4
        /*0014*/ 	.word	0xfffffffe
	.align		4
        /*0018*/ 	.word	0x00000000
	.align		4
        /*001c*/ 	.word	0xfffffffd
	.align		4
        /*0020*/ 	.word	0x00000000
	.align		4
        /*0024*/ 	.word	0xfffffffc


//--------------------- .nv.constant4             --------------------------
	.section	.nv.constant4,"a",@progbits
	.align	8
	.align		8
.nv.constant4:
        /*0000*/ 	.dword	__assertfail
	.align		8
        /*0008*/ 	.dword	__unnamed_1
	.align		8
        /*0010*/ 	.dword	__unnamed_2
	.align		8
        /*0018*/ 	.dword	_ZN40_INTERNAL_a5cd45d2_4_k_cu_3db5c1bb_317044cuda3std3__45__cpo5beginE
	.align		8
        /*0020*/ 	.dword	_ZN40_INTERNAL_a5cd45d2_4_k_cu_3db5c1bb_317044cuda3std3__45__cpo3endE
	.align		8
        /*0028*/ 	.dword	_ZN40_INTERNAL_a5cd45d2_4_k_cu_3db5c1bb_317044cuda3std3__45__cpo6cbeginE
	.align		8
        /*0030*/ 	.dword	_ZN40_INTERNAL_a5cd45d2_4_k_cu_3db5c1bb_317044cuda3std3__45__cpo4cendE
	.align		8
        /*0038*/ 	.dword	_ZN40_INTERNAL_a5cd45d2_4_k_cu_3db5c1bb_317044cuda3std3__442_GLOBAL__N__a5cd45d2_4_k_cu_3db5c1bb_317046ignoreE
	.align		8
        /*0040*/ 	.dword	_ZN40_INTERNAL_a5cd45d2_4_k_cu_3db5c1bb_317044cuda3std3__419piecewise_constructE
	.align		8
        /*0048*/ 	.dword	_ZN40_INTERNAL_a5cd45d2_4_k_cu_3db5c1bb_317044cuda3std3__48in_placeE
	.align		8
        /*0050*/ 	.dword	_ZN40_INTERNAL_a5cd45d2_4_k_cu_3db5c1bb_317044cuda3std6ranges3__45__cpo4swapE
	.align		8
        /*0058*/ 	.dword	_ZN40_INTERNAL_a5cd45d2_4_k_cu_3db5c1bb_317044cuda3std6ranges3__45__cpo9iter_moveE
	.align		8
        /*0060*/ 	.dword	_ZN40_INTERNAL_a5cd45d2_4_k_cu_3db5c1bb_317044cute7productE
	.align		8
        /*0068*/ 	.dword	_ZN40_INTERNAL_a5cd45d2_4_k_cu_3db5c1bb_317044cute1_E
	.align		8
        /*0070*/ 	.dword	$str$25
	.align		8
        /*0078*/ 	.dword	$str$26
	.align		8
        /*0080*/ 	.dword	$str$27
	.align		8
        /*0088*/ 	.dword	$str$28


//--------------------- .text._ZN7cutlass13device_kernelINS_4gemm6kernel13GemmUniversalIN4cute5tupleIJiiiiEEENS1_10collective13CollectiveMmaINS1_35MainloopSm100TmaUmmaWarpSpecializedILi2ELi2ELi4ENS5_IJNS4_1CILi4EEESB_NSA_ILi1EEEEEEEENS5_IJNSA_ILi64EEENSA_ILi128EEESG_EEEfNS5_IJlSC_lEEEfSI_NS4_8TiledMMAINS4_8MMA_AtomIJNS4_17SM100_MMA_TF32_SSINS_10tfloat32_tESM_fLi64ELi128ELNS4_4UMMA5MajorE0ELSO_0ELNSN_7ScaleInE0ELSP_0EEEEEENS4_6LayoutINS5_IJSC_SC_SC_EEENS5_IJNSA_ILi0EEESU_SU_EEEEENS5_IJNS4_10UnderscoreESX_SX_EEEEENS4_23SM90_TMA_LOAD_MULTICASTENS4_14ComposedLayoutINS4_7SwizzleILi3ELi4ELi3EEENS4_18smem_ptr_flag_bitsILi32EEENSS_INS5_IJNSA_ILi8EEENSA_ILi32EEEEEENS5_IJS17_SC_EEEEEEEvNS4_8identityES10_S1B_vS1C_EENS_8epilogue10collective18CollectiveEpilogueINS1E_23Sm100TmaWarpSpecializedILi4ELi2ELi16ELb1ELb0EEEJSH_NS5_IJNSS_ISF_SC_EENSS_IS17_SC_EEEEEfSI_fSI_NS1E_6fusion15FusionCallbacksIS1I_NS1M_17LinearCombinationIffffLNS_15FloatRoundStyleE2EEESH_S1L_JEEENS4_5SM1004TMEM4LOAD26SM100_TMEM_LOAD_16dp128b8xENS4_13SM90_TMA_LOADES1B_NS4_17SM75_U32x4_LDSM_NENS4_14SM90_TMA_STOREES1B_NS4_17SM90_U32x4_STSM_NENS4_39AutoVectorizingCopyWithAssumedAlignmentILi128EEEEEEvvEEEEvNT_6ParamsE --------------------------
	.section	.text._ZN7cutlass13device_kernelINS_4gemm6kernel13GemmUniversalIN4cute5tupleIJiiiiEEENS1_10collective13CollectiveMmaINS1_35MainloopSm100TmaUmmaWarpSpecializedILi2ELi2ELi4ENS5_IJNS4_1CILi4EEESB_NSA_ILi1EEEEEEEENS5_IJNSA_ILi64EEENSA_ILi128EEESG_EEEfNS5_IJlSC_lEEEfSI_NS4_8TiledMMAINS4_8MMA_AtomIJNS4_17SM100_MMA_TF32_SSINS_10tfloat32_tESM_fLi64ELi128ELNS4_4UMMA5MajorE0ELSO_0ELNSN_7ScaleInE0ELSP_0EEEEEENS4_6LayoutINS5_IJSC_SC_SC_EEENS5_IJNSA_ILi0EEESU_SU_EEEEENS5_IJNS4_10UnderscoreESX_SX_EEEEENS4_23SM90_TMA_LOAD_MULTICASTENS4_14ComposedLayoutINS4_7SwizzleILi3ELi4ELi3EEENS4_18smem_ptr_flag_bitsILi32EEENSS_INS5_IJNSA_ILi8EEENSA_ILi32EEEEEENS5_IJS17_SC_EEEEEEEvNS4_8identityES10_S1B_vS1C_EENS_8epilogue10collective18CollectiveEpilogueINS1E_23Sm100TmaWarpSpecializedILi4ELi2ELi16ELb1ELb0EEEJSH_NS5_IJNSS_ISF_SC_EENSS_IS17_SC_EEEEEfSI_fSI_NS1E_6fusion15FusionCallbacksIS1I_NS1M_17LinearCombinationIffffLNS_15FloatRoundStyleE2EEESH_S1L_JEEENS4_5SM1004TMEM4LOAD26SM100_TMEM_LOAD_16dp128b8xENS4_13SM90_TMA_LOADES1B_NS4_17SM75_U32x4_LDSM_NENS4_14SM90_TMA_STOREES1B_NS4_17SM90_U32x4_STSM_NENS4_39AutoVectorizingCopyWithAssumedAlignmentILi128EEEEEEvvEEEEvNT_6ParamsE,"ax",@progbits
	.align	128
.text._ZN7cutlass13device_kernelINS_4gemm6kernel13GemmUniversalIN4cute5tupleIJiiiiEEENS1_10collective13CollectiveMmaINS1_35MainloopSm100TmaUmmaWarpSpecializedILi2ELi2ELi4ENS5_IJNS4_1CILi4EEESB_NSA_ILi1EEEEEEEENS5_IJNSA_ILi64EEENSA_ILi128EEESG_EEEfNS5_IJlSC_lEEEfSI_NS4_8TiledMMAINS4_8MMA_AtomIJNS4_17SM100_MMA_TF32_SSINS_10tfloat32_tESM_fLi64ELi128ELNS4_4UMMA5MajorE0ELSO_0ELNSN_7ScaleInE0ELSP_0EEEEEENS4_6LayoutINS5_IJSC_SC_SC_EEENS5_IJNSA_ILi0EEESU_SU_EEEEENS5_IJNS4_10UnderscoreESX_SX_EEEEENS4_23SM90_TMA_LOAD_MULTICASTENS4_14ComposedLayoutINS4_7SwizzleILi3ELi4ELi3EEENS4_18smem_ptr_flag_bitsILi32EEENSS_INS5_IJNSA_ILi8EEENSA_ILi32EEEEEENS5_IJS17_SC_EEEEEEEvNS4_8identityES10_S1B_vS1C_EENS_8epilogue10collective18CollectiveEpilogueINS1E_23Sm100TmaWarpSpecializedILi4ELi2ELi16ELb1ELb0EEEJSH_NS5_IJNSS_ISF_SC_EENSS_IS17_SC_EEEEEfSI_fSI_NS1E_6fusion15FusionCallbacksIS1I_NS1M_17LinearCombinationIffffLNS_15FloatRoundStyleE2EEESH_S1L_JEEENS4_5SM1004TMEM4LOAD26SM100_TMEM_LOAD_16dp128b8xENS4_13SM90_TMA_LOADES1B_NS4_17SM75_U32x4_LDSM_NENS4_14SM90_TMA_STOREES1B_NS4_17SM90_U32x4_STSM_NENS4_39AutoVectorizingCopyWithAssumedAlignmentILi128EEEEEEvvEEEEvNT_6ParamsE:
        .type           _ZN7cutlass13device_kernelINS_4gemm6kernel13GemmUniversalIN4cute5tupleIJiiiiEEENS1_10collective13CollectiveMmaINS1_35MainloopSm100TmaUmmaWarpSpecializedILi2ELi2ELi4ENS5_IJNS4_1CILi4EEESB_NSA_ILi1EEEEEEEENS5_IJNSA_ILi64EEENSA_ILi128EEESG_EEEfNS5_IJlSC_lEEEfSI_NS4_8TiledMMAINS4_8MMA_AtomIJNS4_17SM100_MMA_TF32_SSINS_10tfloat32_tESM_fLi64ELi128ELNS4_4UMMA5MajorE0ELSO_0ELNSN_7ScaleInE0ELSP_0EEEEEENS4_6LayoutINS5_IJSC_SC_SC_EEENS5_IJNSA_ILi0EEESU_SU_EEEEENS5_IJNS4_10UnderscoreESX_SX_EEEEENS4_23SM90_TMA_LOAD_MULTICASTENS4_14ComposedLayoutINS4_7SwizzleILi3ELi4ELi3EEENS4_18smem_ptr_flag_bitsILi32EEENSS_INS5_IJNSA_ILi8EEENSA_ILi32EEEEEENS5_IJS17_SC_EEEEEEEvNS4_8identityES10_S1B_vS1C_EENS_8epilogue10collective18CollectiveEpilogueINS1E_23Sm100TmaWarpSpecializedILi4ELi2ELi16ELb1ELb0EEEJSH_NS5_IJNSS_ISF_SC_EENSS_IS17_SC_EEEEEfSI_fSI_NS1E_6fusion15FusionCallbacksIS1I_NS1M_17LinearCombinationIffffLNS_15FloatRoundStyleE2EEESH_S1L_JEEENS4_5SM1004TMEM4LOAD26SM100_TMEM_LOAD_16dp128b8xENS4_13SM90_TMA_LOADES1B_NS4_17SM75_U32x4_LDSM_NENS4_14SM90_TMA_STOREES1B_NS4_17SM90_U32x4_STSM_NENS4_39AutoVectorizingCopyWithAssumedAlignmentILi128EEEEEEvvEEEEvNT_6ParamsE,@function
        .size           _ZN7cutlass13device_kernelINS_4gemm6kernel13GemmUniversalIN4cute5tupleIJiiiiEEENS1_10collective13CollectiveMmaINS1_35MainloopSm100TmaUmmaWarpSpecializedILi2ELi2ELi4ENS5_IJNS4_1CILi4EEESB_NSA_ILi1EEEEEEEENS5_IJNSA_ILi64EEENSA_ILi128EEESG_EEEfNS5_IJlSC_lEEEfSI_NS4_8TiledMMAINS4_8MMA_AtomIJNS4_17SM100_MMA_TF32_SSINS_10tfloat32_tESM_fLi64ELi128ELNS4_4UMMA5MajorE0ELSO_0ELNSN_7ScaleInE0ELSP_0EEEEEENS4_6LayoutINS5_IJSC_SC_SC_EEENS5_IJNSA_ILi0EEESU_SU_EEEEENS5_IJNS4_10UnderscoreESX_SX_EEEEENS4_23SM90_TMA_LOAD_MULTICASTENS4_14ComposedLayoutINS4_7SwizzleILi3ELi4ELi3EEENS4_18smem_ptr_flag_bitsILi32EEENSS_INS5_IJNSA_ILi8EEENSA_ILi32EEEEEENS5_IJS17_SC_EEEEEEEvNS4_8identityES10_S1B_vS1C_EENS_8epilogue10collective18CollectiveEpilogueINS1E_23Sm100TmaWarpSpecializedILi4ELi2ELi16ELb1ELb0EEEJSH_NS5_IJNSS_ISF_SC_EENSS_IS17_SC_EEEEEfSI_fSI_NS1E_6fusion15FusionCallbacksIS1I_NS1M_17LinearCombinationIffffLNS_15FloatRoundStyleE2EEESH_S1L_JEEENS4_5SM1004TMEM4LOAD26SM100_TMEM_LOAD_16dp128b8xENS4_13SM90_TMA_LOADES1B_NS4_17SM75_U32x4_LDSM_NENS4_14SM90_TMA_STOREES1B_NS4_17SM90_U32x4_STSM_NENS4_39AutoVectorizingCopyWithAssumedAlignmentILi128EEEEEEvvEEEEvNT_6ParamsE,(.L_x_181 - _ZN7cutlass13device_kernelINS_4gemm6kernel13GemmUniversalIN4cute5tupleIJiiiiEEENS1_10collective13CollectiveMmaINS1_35MainloopSm100TmaUmmaWarpSpecializedILi2ELi2ELi4ENS5_IJNS4_1CILi4EEESB_NSA_ILi1EEEEEEEENS5_IJNSA_ILi64EEENSA_ILi128EEESG_EEEfNS5_IJlSC_lEEEfSI_NS4_8TiledMMAINS4_8MMA_AtomIJNS4_17SM100_MMA_TF32_SSINS_10tfloat32_tESM_fLi64ELi128ELNS4_4UMMA5MajorE0ELSO_0ELNSN_7ScaleInE0ELSP_0EEEEEENS4_6LayoutINS5_IJSC_SC_SC_EEENS5_IJNSA_ILi0EEESU_SU_EEEEENS5_IJNS4_10UnderscoreESX_SX_EEEEENS4_23SM90_TMA_LOAD_MULTICASTENS4_14ComposedLayoutINS4_7SwizzleILi3ELi4ELi3EEENS4_18smem_ptr_flag_bitsILi32EEENSS_INS5_IJNSA_ILi8EEENSA_ILi32EEEEEENS5_IJS17_SC_EEEEEEEvNS4_8identityES10_S1B_vS1C_EENS_8epilogue10collective18CollectiveEpilogueINS1E_23Sm100TmaWarpSpecializedILi4ELi2ELi16ELb1ELb0EEEJSH_NS5_IJNSS_ISF_SC_EENSS_IS17_SC_EEEEEfSI_fSI_NS1E_6fusion15FusionCallbacksIS1I_NS1M_17LinearCombinationIffffLNS_15FloatRoundStyleE2EEESH_S1L_JEEENS4_5SM1004TMEM4LOAD26SM100_TMEM_LOAD_16dp128b8xENS4_13SM90_TMA_LOADES1B_NS4_17SM75_U32x4_LDSM_NENS4_14SM90_TMA_STOREES1B_NS4_17SM90_U32x4_STSM_NENS4_39AutoVectorizingCopyWithAssumedAlignmentILi128EEEEEEvvEEEEvNT_6ParamsE)
        .other          _ZN7cutlass13device_kernelINS_4gemm6kernel13GemmUniversalIN4cute5tupleIJiiiiEEENS1_10collective13CollectiveMmaINS1_35MainloopSm100TmaUmmaWarpSpecializedILi2ELi2ELi4ENS5_IJNS4_1CILi4EEESB_NSA_ILi1EEEEEEEENS5_IJNSA_ILi64EEENSA_ILi128EEESG_EEEfNS5_IJlSC_lEEEfSI_NS4_8TiledMMAINS4_8MMA_AtomIJNS4_17SM100_MMA_TF32_SSINS_10tfloat32_tESM_fLi64ELi128ELNS4_4UMMA5MajorE0ELSO_0ELNSN_7ScaleInE0ELSP_0EEEEEENS4_6LayoutINS5_IJSC_SC_SC_EEENS5_IJNSA_ILi0EEESU_SU_EEEEENS5_IJNS4_10UnderscoreESX_SX_EEEEENS4_23SM90_TMA_LOAD_MULTICASTENS4_14ComposedLayoutINS4_7SwizzleILi3ELi4ELi3EEENS4_18smem_ptr_flag_bitsILi32EEENSS_INS5_IJNSA_ILi8EEENSA_ILi32EEEEEENS5_IJS17_SC_EEEEEEEvNS4_8identityES10_S1B_vS1C_EENS_8epilogue10collective18CollectiveEpilogueINS1E_23Sm100TmaWarpSpecializedILi4ELi2ELi16ELb1ELb0EEEJSH_NS5_IJNSS_ISF_SC_EENSS_IS17_SC_EEEEEfSI_fSI_NS1E_6fusion15FusionCallbacksIS1I_NS1M_17LinearCombinationIffffLNS_15FloatRoundStyleE2EEESH_S1L_JEEENS4_5SM1004TMEM4LOAD26SM100_TMEM_LOAD_16dp128b8xENS4_13SM90_TMA_LOADES1B_NS4_17SM75_U32x4_LDSM_NENS4_14SM90_TMA_STOREES1B_NS4_17SM90_U32x4_STSM_NENS4_39AutoVectorizingCopyWithAssumedAlignmentILi128EEEEEEvvEEEEvNT_6ParamsE,@"STO_CUDA_ENTRY STV_DEFAULT"
_ZN7cutlass13device_kernelINS_4gemm6kernel13GemmUniversalIN4cute5tupleIJiiiiEEENS1_10collective13CollectiveMmaINS1_35MainloopSm100TmaUmmaWarpSpecializedILi2ELi2ELi4ENS5_IJNS4_1CILi4EEESB_NSA_ILi1EEEEEEEENS5_IJNSA_ILi64EEENSA_ILi128EEESG_EEEfNS5_IJlSC_lEEEfSI_NS4_8TiledMMAINS4_8MMA_AtomIJNS4_17SM100_MMA_TF32_SSINS_10tfloat32_tESM_fLi64ELi128ELNS4_4UMMA5MajorE0ELSO_0ELNSN_7ScaleInE0ELSP_0EEEEEENS4_6LayoutINS5_IJSC_SC_SC_EEENS5_IJNSA_ILi0EEESU_SU_EEEEENS5_IJNS4_10UnderscoreESX_SX_EEEEENS4_23SM90_TMA_LOAD_MULTICASTENS4_14ComposedLayoutINS4_7SwizzleILi3ELi4ELi3EEENS4_18smem_ptr_flag_bitsILi32EEENSS_INS5_IJNSA_ILi8EEENSA_ILi32EEEEEENS5_IJS17_SC_EEEEEEEvNS4_8identityES10_S1B_vS1C_EENS_8epilogue10collective18CollectiveEpilogueINS1E_23Sm100TmaWarpSpecializedILi4ELi2ELi16ELb1ELb0EEEJSH_NS5_IJNSS_ISF_SC_EENSS_IS17_SC_EEEEEfSI_fSI_NS1E_6fusion15FusionCallbacksIS1I_NS1M_17LinearCombinationIffffLNS_15FloatRoundStyleE2EEESH_S1L_JEEENS4_5SM1004TMEM4LOAD26SM100_TMEM_LOAD_16dp128b8xENS4_13SM90_TMA_LOADES1B_NS4_17SM75_U32x4_LDSM_NENS4_14SM90_TMA_STOREES1B_NS4_17SM90_U32x4_STSM_NENS4_39AutoVectorizingCopyWithAssumedAlignmentILi128EEEEEEvvEEEEvNT_6ParamsE:
[----:B------:R-:W1:Y:S01]  /*0000*/  LDC R1, c[0x0][0x37c] ;  /* 0x0000df00ff017b82 */ /* 0x000e620000000800 */
[----:B------:R-:W2:Y:S01]  /*0010*/  S2R R80, SR_TID.X ;  /* 0x0000000000507919 */ /* 0x000ea20000002100 */
[----:B------:R-:W3:Y:S01]  /*0020*/  LDCU.64 UR8, c[0x0][0x890] ;  /* 0x00011200ff0877ac */ /* 0x000ee20008000a00 */
[----:B------:R-:W-:Y:S02]  /*0030*/  PRMT R68, RZ, 0x7610, R68 ;  /* 0x00007610ff447816 */ /* 0x000fe40000000044 */
[----:B------:R-:W-:Y:S02]  /*0040*/  ELECT P4, URZ, PT ;  /* 0x0000000000ff782f */ /* 0x000fe40003880000 */
[----:B---3--:R-:W-:-:S04]  /*0050*/  ISETP.NE.U32.AND P0, PT, RZ, UR8, PT ;  /* 0x00000008ff007c0c */ /* 0x008fc8000bf05070 */
[----:B------:R-:W-:Y:S02]  /*0060*/  ISETP.NE.AND.EX P1, PT, RZ, UR9, PT, P0 ;  /* 0x00000009ff007c0c */ /* 0x000fe4000bf25300 */
[----:B--2---:R-:W-:-:S05]  /*0070*/  SHF.R.U32.HI R69, RZ, 0x5, R80 ;  /* 0x00000005ff457819 */ /* 0x004fca0000011650 */
[----:B------:R-:W2:Y:S02]  /*0080*/  SHFL.IDX PT, R0, R69, RZ, 0x1f ;  /* 0x00001fff45007589 */ /* 0x000ea400000e0000 */
[----:B--2---:R-:W-:-:S04]  /*0090*/  R2UR UR17, R0 ;  /* 0x00000000001172ca */ /* 0x004fc800000e0000 */
[----:B-1----:R-:W-:Y:S05]  /*00a0*/  @P1 BRA `(.L_x_0) ;  /* 0x0000000000301947 */ /* 0x002fea0003800000 */
[----:B------:R-:W1:Y:S02]  /*00b0*/  LDCU.64 UR4, c[0x0][0x888] ;  /* 0x00011100ff0477ac */ /* 0x000e640008000a00 */
[----:B-1----:R-:W-:-:S04]  /*00c0*/  UISETP.NE.U32.AND UP0, UPT, UR4, URZ, UPT ;  /* 0x000000ff0400728c */ /* 0x002fc8000bf05070 */
[----:B------:R-:W-:-:S09]  /*00d0*/  UISETP.NE.AND.EX UP0, UPT, UR5, URZ, UPT, UP0 ;  /* 0x000000ff0500728c */ /* 0x000fd2000bf05300 */
[----:B------:R-:W-:Y:S05]  /*00e0*/  BRA.U !UP0, `(.L_x_1) ;  /* 0x0000000108147547 */ /* 0x000fea000b800000 */
[----:B------:R-:W1:Y:S01]  /*00f0*/  LDC.64 R26, c[0x0][0x888] ;  /* 0x00022200ff1a7b82 */ /* 0x000e620000000a00 */
[----:B------:R-:W1:Y:S02]  /*0100*/  LDCU.64 UR4, c[0x0][0x358] ;  /* 0x00006b00ff0477ac */ /* 0x000e640008000a00 */
[----:B-1----:R1:W5:Y:S01]  /*0110*/  LDG.E R26, desc[UR4][R26.64] ;  /* 0x000000041a1a7981 */ /* 0x002362000c1e1900 */
[----:B------:R-:W-:Y:S01]  /*0120*/  HFMA2 R68, -RZ, RZ, 0, 5.9604644775390625e-08 ;  /* 0x00000001ff447431 */ /* 0x000fe200000001ff */
[----:B------:R-:W-:Y:S05]  /*0130*/  BRA `(.L_x_0) ;  /* 0x00000000000c7947 */ /* 0x000fea0003800000 */
.L_x_1:
[----:B------:R-:W1:Y:S01]  /*0140*/  LDCU UR4, c[0x0][0x880] ;  /* 0x00011000ff0477ac */ /* 0x000e620008000800 */
[----:B------:R-:W-:Y:S01]  /*0150*/  HFMA2 R68, -RZ, RZ, 0, 5.9604644775390625e-08 ;  /* 0x00000001ff447431 */ /* 0x000fe200000001ff */
[----:B-1----:R-:W-:-:S07]  /*0160*/  MOV R26, UR4 ;  /* 0x00000004001a7c02 */ /* 0x002fce0008000f00 */
.L_x_0:
[----:B------:R-:W2:Y:S02]  /*0170*/  LDCU.64 UR4, c[0x0][0x8b0] ;  /* 0x00011600ff0477ac */ /* 0x000ea40008000a00 */
[----:B--2---:R-:W-:-:S04]  /*0180*/  UISETP.NE.U32.AND UP0, UPT, UR4, URZ, UPT ;  /* 0x000000ff0400728c */ /* 0x004fc8000bf05070 */
[----:B------:R-:W-:-:S09]  /*0190*/  UISETP.NE.AND.EX UP0, UPT, UR5, URZ, UPT, UP0 ;  /* 0x000000ff0500728c */ /* 0x000fd2000bf05300 */
[----:B------:R-:W-:Y:S05]  /*01a0*/  BRA.U UP0, `(.L_x_2) ;  /* 0x0000000100287547 */ /* 0x000fea000b800000 */
[----:B------:R-:W2:Y:S02]  /*01b0*/  LDCU.64 UR4, c[0x0][0x8a8] ;  /* 0x00011500ff0477ac */ /* 0x000ea40008000a00 */
[----:B--2---:R-:W-:-:S04]  /*01c0*/  UISETP.NE.U32.AND UP0, UPT, UR4, URZ, UPT ;  /* 0x000000ff0400728c */ /* 0x004fc8000bf05070 */
[----:B------:R-:W-:-:S09]  /*01d0*/  UISETP.NE.AND.EX UP0, UPT, UR5, URZ, UPT, UP0 ;  /* 0x000000ff0500728c */ /* 0x000fd2000bf05300 */
[----:B------:R-:W-:Y:S05]  /*01e0*/  BRA.U !UP0, `(.L_x_3) ;  /* 0x0000000108107547 */ /* 0x000fea000b800000 */
[----:B------:R-:W2:Y:S01]  /*01f0*/  LDC.64 R24, c[0x0][0x8a8] ;  /* 0x00022a00ff187b82 */ /* 0x000ea20000000a00 */
[----:B------:R-:W2:Y:S02]  /*0200*/  LDCU.64 UR4, c[0x0][0x358] ;  /* 0x00006b00ff0477ac */ /* 0x000ea40008000a00 */
[----:B--2---:R2:W5:Y:S01]  /*0210*/  LDG.E R24, desc[UR4][R24.64] ;  /* 0x0000000418187981 */ /* 0x004562000c1e1900 */
[----:B------:R-:W-:Y:S05]  /*0220*/  BRA `(.L_x_2) ;  /* 0x0000000000087947 */ /* 0x000fea0003800000 */
.L_x_3:
[----:B------:R-:W2:Y:S02]  /*0230*/  LDCU UR4, c[0x0][0x8a0] ;  /* 0x00011400ff0477ac */ /* 0x000ea40008000800 */
[----:B--2---:R-:W-:Y:S02]  /*0240*/  MOV R24, UR4 ;  /* 0x0000000400187c02 */ /* 0x004fe40008000f00 */
.L_x_2:
[----:B------:R-:W-:Y:S01]  /*0250*/  IMAD.U32 R0, RZ, RZ, UR17 ;  /* 0x00000011ff007e24 */ /* 0x000fe2000f8e00ff */
[----:B------:R-:W-:Y:S04]  /*0260*/  BSSY.RECONVERGENT B0, `(.L_x_4) ;  /* 0x000000c000007945 */ /* 0x000fe80003800200 */
[C---:B------:R-:W-:Y:S02]  /*0270*/  ISETP.NE.OR P2, PT, R0.reuse, 0x1, !P4 ;  /* 0x000000010000780c */ /* 0x040fe40006745670 */
[----:B------:R-:W-:-:S11]  /*0280*/  ISETP.NE.OR P1, PT, R0, 0x3, !P4 ;  /* 0x000000030000780c */ /* 0x000fd60006725670 */
[----:B------:R-:W-:Y:S05]  /*0290*/  @P2 BRA `(.L_x_5) ;  /* 0x0000000000202947 */ /* 0x000fea0003800000 */
[----:B------:R-:W3:Y:S02]  /*02a0*/  LDCU.64 UR4, c[0x0][0x348] ;  /* 0x00006900ff0477ac */ /* 0x000ee40008000a00 */
[----:B---3--:R-:W-:Y:S02]  /*02b0*/  UIADD3 UR6, UP1, UPT, UR4, 0x80, URZ ;  /* 0x0000008004067890 */ /* 0x008fe4000ff3e0ff */
[----:B------:R-:W-:Y:S02]  /*02c0*/  UIADD3 UR4, UP0, UPT, UR4, 0x180, URZ ;  /* 0x0000018004047890 */ /* 0x000fe4000ff1e0ff */
[----:B------:R-:W-:Y:S02]  /*02d0*/  UIADD3.X UR7, UPT, UPT, URZ, UR5, URZ, UP1, !UPT ;  /* 0x00000005ff077290 */ /* 0x000fe40008ffe4ff */
[----:B------:R-:W-:-:S07]  /*02e0*/  UIADD3.X UR5, UPT, UPT, URZ, UR5, URZ, UP0, !UPT ;  /* 0x00000005ff057290 */ /* 0x000fce00087fe4ff */
[----:B------:R3:W-:Y:S02]  /*02f0*/  UTMACCTL.PF [UR6] ;  /* 0x00000000060079b9 */ /* 0x0007e40008040000 */
[----:B------:R3:W-:Y:S02]  /*0300*/  UTMACCTL.PF [UR4] ;  /* 0x00000000040079b9 */ /* 0x0007e40008040000 */
[----:B---3--:R-:W-:Y:S01]  /*0310*/  NOP ;  /* 0x0000000000007918 */ /* 0x008fe20000000000 */
.L_x_5:
[----:B------:R-:W-:Y:S05]  /*0320*/  BSYNC.RECONVERGENT B0 ;  /* 0x0000000000007941 */ /* 0x000fea0003800200 */
.L_x_4:
[----:B------:R-:W-:Y:S04]  /*0330*/  BSSY.RECONVERGENT B0, `(.L_x_6) ;  /* 0x000000a000007945 */ /* 0x000fe80003800200 */
        /* <DEDUP_REMOVED lines=9> */
.L_x_7:
[----:B------:R-:W-:Y:S05]  /*03d0*/  BSYNC.RECONVERGENT B0 ;  /* 0x0000000000007941 */ /* 0x000fea0003800200 */
.L_x_6:
[----:B------:R-:W3:Y:S01]  /*03e0*/  LDCU.64 UR4, c[0x0][0x888] ;  /* 0x00011100ff0477ac */ /* 0x000ee20008000a00 */
[----:B------:R-:W-:Y:S01]  /*03f0*/  ISETP.NE.AND.EX P0, PT, RZ, UR9, PT, P0 ;  /* 0x00000009ff007c0c */ /* 0x000fe2000bf05300 */
[----:B------:R-:W-:Y:S01]  /*0400*/  UPLOP3.LUT UP3, UPT, UPT, UPT, UPT, 0x80, 0x8 ;  /* 0x000000000008789c */ /* 0x000fe20003f6f070 */
[----:B---3--:R-:W-:-:S04]  /*0410*/  ISETP.NE.U32.AND P1, PT, RZ, UR4, PT ;  /* 0x00000004ff007c0c */ /* 0x008fc8000bf25070 */
[----:B------:R-:W-:-:S13]  /*0420*/  ISETP.NE.AND.EX P1, PT, RZ, UR5, PT, P1 ;  /* 0x00000005ff007c0c */ /* 0x000fda000bf25310 */
[----:B------:R-:W-:Y:S05]  /*0430*/  @P1 BRA P0, `(.L_x_8) ;  /* 0x0000000000281947 */ /* 0x000fea0000000000 */
[----:B------:R-:W-:Y:S01]  /*0440*/  UISETP.NE.U32.AND UP0, UPT, UR8, URZ, UPT ;  /* 0x000000ff0800728c */ /* 0x000fe2000bf05070 */
[----:B-----5:R-:W-:Y:S01]  /*0450*/  FSETP.NEU.AND P0, PT, R26, RZ, PT ;  /* 0x000000ff1a00720b */ /* 0x020fe20003f0d000 */
[----:B------:R-:W-:Y:S02]  /*0460*/  UISETP.NE.U32.AND UP2, UPT, UR4, URZ, UPT ;  /* 0x000000ff0400728c */ /* 0x000fe4000bf45070 */
[----:B------:R-:W-:Y:S02]  /*0470*/  UISETP.NE.AND.EX UP1, UPT, UR9, URZ, UPT, UP0 ;  /* 0x000000ff0900728c */ /* 0x000fe4000bf25300 */
[----:B------:R-:W-:-:S04]  /*0480*/  UISETP.NE.AND.EX UP0, UPT, UR5, URZ, UPT, UP2 ;  /* 0x000000ff0500728c */ /* 0x000fc8000bf05320 */
[----:B------:R-:W-:-:S04]  /*0490*/  USEL UR4, URZ, 0xffffffff, UP0 ;  /* 0xffffffffff047887 */ /* 0x000fc80008000000 */
[----:B------:R-:W-:Y:S01]  /*04a0*/  VOTEU.ANY UP0, P0 ;  /* 0x0000000000ff7886 */ /* 0x000fe20000000100 */
[----:B------:R-:W-:-:S04]  /*04b0*/  @!UP1 USEL UR4, URZ, 0xffffffff, UP0 ;  /* 0xffffffffff049887 */ /* 0x000fc80008000000 */
[----:B------:R-:W-:-:S04]  /*04c0*/  ULOP3.LUT UR4, UR4, 0x1, URZ, 0xc0, !UPT ;  /* 0x0000000104047892 */ /* 0x000fc8000f8ec0ff */
[----:B------:R-:W-:-:S11]  /*04d0*/  UISETP.NE.U32.AND UP3, UPT, UR4, 0x1, UPT ;  /* 0x000000010400788c */ /* 0x000fd6000bf65070 */
.L_x_8:
[----:B------:R-:W3:Y:S01]  /*04e0*/  SHFL.IDX PT, R2, R69, RZ, 0x1f ;  /* 0x00001fff45027589 */ /* 0x000ee200000e0000 */
[----:B------:R-:W-:-:S04]  /*04f0*/  UISETP.NE.AND UP0, UPT, UR17, 0x2, UPT ;  /* 0x000000021100788c */ /* 0x000fc8000bf05270 */
[----:B------:R-:W-:Y:S01]  /*0500*/  USEL UR53, URZ, 0x1, UP0 ;  /* 0x00000001ff357887 */ /* 0x000fe20008000000 */
[----:B---3--:R-:W-:-:S13]  /*0510*/  ISETP.NE.AND P0, PT, R2, RZ, PT ;  /* 0x000000ff0200720c */ /* 0x008fda0003f05270 */
[----:B------:R-:W-:Y:S05]  /*0520*/  @P0 BRA `(.L_x_9) ;  /* 0x0000000000480947 */ /* 0x000fea0003800000 */
[----:B------:R-:W3:Y:S01]  /*0530*/  S2UR UR4, SR_CgaCtaId ;  /* 0x00000000000479c3 */ /* 0x000ee20000008800 */
[----:B------:R-:W-:Y:S01]  /*0540*/  UMOV UR5, 0x400 ;  /* 0x0000040000057882 */ /* 0x000fe20000000000 */
[----:B------:R-:W-:Y:S01]  /*0550*/  UMOV UR8, 0x1 ;  /* 0x0000000100087882 */ /* 0x000fe20000000000 */
[----:B------:R-:W-:Y:S01]  /*0560*/  UMOV UR6, 0x7 ;  /* 0x0000000700067882 */ /* 0x000fe20000000000 */
[----:B------:R-:W-:-:S04]  /*0570*/  UIADD3 UR8, UPT, UPT, -UR8, 0x100000, URZ ;  /* 0x0010000008087890 */ /* 0x000fc8000fffe1ff */
[----:B------:R-:W-:Y:S02]  /*0580*/  USHF.L.U32 UR9, UR8, 0xb, URZ ;  /* 0x0000000b08097899 */ /* 0x000fe400080006ff */
[----:B------:R-:W-:Y:S02]  /*0590*/  USHF.L.U32 UR8, UR8, 0x1, URZ ;  /* 0x0000000108087899 */ /* 0x000fe400080006ff */
[----:B------:R-:W-:-:S04]  /*05a0*/  UIADD3 UR6, UPT, UPT, -UR6, 0x100000, URZ ;  /* 0x0010000006067890 */ /* 0x000fc8000fffe1ff */
[----:B------:R-:W-:Y:S02]  /*05b0*/  USHF.L.U32 UR7, UR6, 0xb, URZ ;  /* 0x0000000b06077899 */ /* 0x000fe400080006ff */
[----:B------:R-:W-:Y:S01]  /*05c0*/  USHF.L.U32 UR6, UR6, 0x1, URZ ;  /* 0x0000000106067899 */ /* 0x000fe200080006ff */
[----:B------:R-:W-:Y:S01]  /*05d0*/  ELECT P0, URZ, PT ;  /* 0x0000000000ff782f */ /* 0x000fe20003800000 */
[----:B---3--:R-:W-:Y:S01]  /*05e0*/  ULEA UR4, UR4, UR5, 0x18 ;  /* 0x0000000504047291 */ /* 0x008fe2000f8ec0ff */
[----:B------:R-:W3:Y:S11]  /*05f0*/  FENCE.VIEW.ASYNC.S ;  /* 0x00000000000073c6 */ /* 0x000ef60000000000 */
[----:B---3--:R3:W4:Y:S01]  /*0600*/  SYNCS.EXCH.64 URZ, [UR4], UR8 ;  /* 0x0000000804ff75b2 */ /* 0x0087220008000100 */
[----:B------:R3:W1:Y:S01]  /*0610*/  SYNCS.EXCH.64 URZ, [UR4+0x10], UR6 ;  /* 0x0000100604ff75b2 */ /* 0x0006620008000100 */
[----:B------:R3:W1:Y:S01]  /*0620*/  SYNCS.EXCH.64 URZ, [UR4+0x8], UR8 ;  /* 0x0000080804ff75b2 */ /* 0x0006620008000100 */
[----:B------:R3:W1:Y:S01]  /*0630*/  SYNCS.EXCH.64 URZ, [UR4+0x18], UR6 ;  /* 0x0000180604ff75b2 */ /* 0x0006620008000100 */
[----:B------:R-:W-:Y:S01]  /*0640*/  NOP ;  /* 0x0000000000007918 */ /* 0x000fe20000000000 */
.L_x_9:
[----:B------:R-:W2:Y:S01]  /*0650*/  SHFL.IDX PT, R2, R69, RZ, 0x1f ;  /* 0x00001fff45027589 */ /* 0x000ea200000e0000 */
[----:B------:R-:W-:Y:S01]  /*0660*/  NOP ;  /* 0x0000000000007918 */ /* 0x000fe20000000000 */
[----:B--2---:R-:W-:-:S13]  /*0670*/  ISETP.NE.AND P0, PT, R2, 0x1, PT ;  /* 0x000000010200780c */ /* 0x004fda0003f05270 */
[----:B------:R-:W-:Y:S05]  /*0680*/  @P0 BRA `(.L_x_10) ;  /* 0x0000000000580947 */ /* 0x000fea0003800000 */
[----:B---3--:R-:W2:Y:S01]  /*0690*/  S2UR UR4, SR_CgaCtaId ;  /* 0x00000000000479c3 */ /* 0x008ea20000008800 */
        /* <DEDUP_REMOVED lines=10> */
[----:B--2---:R-:W-:Y:S01]  /*0740*/  ULEA UR4, UR4, UR5, 0x18 ;  /* 0x0000000504047291 */ /* 0x004fe2000f8ec0ff */
[----:B------:R-:W2:Y:S11]  /*0750*/  FENCE.VIEW.ASYNC.S ;  /* 0x00000000000073c6 */ /* 0x000eb60000000000 */
[----:B--2---:R2:W3:Y:S01]  /*0760*/  SYNCS.EXCH.64 URZ, [UR4+0x20], UR8 ;  /* 0x0000200804ff75b2 */ /* 0x0044e20008000100 */
[----:B------:R2:W1:Y:S01]  /*0770*/  SYNCS.EXCH.64 URZ, [UR4+0x40], UR6 ;  /* 0x0000400604ff75b2 */ /* 0x0004620008000100 */
[----:B------:R2:W1:Y:S01]  /*0780*/  SYNCS.EXCH.64 URZ, [UR4+0x28], UR8 ;  /* 0x0000280804ff75b2 */ /* 0x0004620008000100 */
[----:B------:R2:W1:Y:S01]  /*0790*/  SYNCS.EXCH.64 URZ, [UR4+0x48], UR6 ;  /* 0x0000480604ff75b2 */ /* 0x0004620008000100 */
[----:B------:R2:W1:Y:S01]  /*07a0*/  SYNCS.EXCH.64 URZ, [UR4+0x30], UR8 ;  /* 0x0000300804ff75b2 */ /* 0x0004620008000100 */
[----:B------:R2:W1:Y:S01]  /*07b0*/  SYNCS.EXCH.64 URZ, [UR4+0x50], UR6 ;  /* 0x0000500604ff75b2 */ /* 0x0004620008000100 */
[----:B------:R2:W1:Y:S01]  /*07c0*/  SYNCS.EXCH.64 URZ, [UR4+0x38], UR8 ;  /* 0x0000380804ff75b2 */ /* 0x0004620008000100 */
[----:B------:R2:W1:Y:S01]  /*07d0*/  SYNCS.EXCH.64 URZ, [UR4+0x58], UR6 ;  /* 0x0000580604ff75b2 */ /* 0x0004620008000100 */
[----:B------:R-:W-:Y:S01]  /*07e0*/  NOP ;  /* 0x0000000000007918 */ /* 0x000fe20000000000 */
.L_x_10:
[----:B------:R-:W4:Y:S01]  /*07f0*/  SHFL.IDX PT, R2, R69, RZ, 0x1f ;  /* 0x00001fff45027589 */ /* 0x000f2200000e0000 */
[----:B------:R-:W-:Y:S01]  /*0800*/  NOP ;  /* 0x0000000000007918 */ /* 0x000fe20000000000 */
[----:B----4-:R-:W-:-:S13]  /*0810*/  ISETP.NE.AND P0, PT, R2, 0x3, PT ;  /* 0x000000030200780c */ /* 0x010fda0003f05270 */
[----:B------:R-:W-:Y:S05]  /*0820*/  @P0 BRA `(.L_x_11) ;  /* 0x0000000000300947 */ /* 0x000fea0003800000 */
[----:B--23--:R-:W2:Y:S01]  /*0830*/  S2UR UR4, SR_CgaCtaId ;  /* 0x00000000000479c3 */ /* 0x00cea20000008800 */
[----:B------:R-:W-:Y:S01]  /*0840*/  UMOV UR6, 0x400 ;  /* 0x0000040000067882 */ /* 0x000fe20000000000 */
[----:B------:R-:W-:Y:S01]  /*0850*/  UMOV UR5, 0x20 ;  /* 0x0000002000057882 */ /* 0x000fe20000000000 */
[----:B------:R-:W-:Y:S01]  /*0860*/  ELECT P0, URZ, PT ;  /* 0x0000000000ff782f */ /* 0x000fe20003800000 */
[----:B--2---:R-:W-:Y:S02]  /*0870*/  ULEA UR6, UR4, UR6, 0x18 ;  /* 0x0000000604067291 */ /* 0x004fe4000f8ec0ff */
[----:B------:R-:W-:-:S04]  /*0880*/  UIADD3 UR4, UPT, UPT, -UR5, 0x100000, URZ ;  /* 0x0010000005047890 */ /* 0x000fc8000fffe1ff */
[----:B------:R-:W-:Y:S02]  /*0890*/  USHF.L.U32 UR5, UR4, 0xb, URZ ;  /* 0x0000000b04057899 */ /* 0x000fe400080006ff */
[----:B------:R-:W-:Y:S01]  /*08a0*/  USHF.L.U32 UR4, UR4, 0x1, URZ ;  /* 0x0000000104047899 */ /* 0x000fe200080006ff */
[----:B------:R-:W2:Y:S11]  /*08b0*/  FENCE.VIEW.ASYNC.S ;  /* 0x00000000000073c6 */ /* 0x000eb60000000000 */
[----:B--2---:R4:W2:Y:S01]  /*08c0*/  SYNCS.EXCH.64 URZ, [UR6+0x60], UR4 ;  /* 0x0000600406ff75b2 */ /* 0x0048a20008000100 */
[----:B------:R4:W3:Y:S02]  /*08d0*/  SYNCS.EXCH.64 URZ, [UR6+0x68], UR4 ;  /* 0x0000680406ff75b2 */ /* 0x0008e40008000100 */
[----:B----4-:R-:W-:Y:S01]  /*08e0*/  NOP ;  /* 0x0000000000007918 */ /* 0x010fe20000000000 */
.L_x_11:
[----:B------:R-:W4:Y:S01]  /*08f0*/  SHFL.IDX PT, R2, R69, RZ, 0x1f ;  /* 0x00001fff45027589 */ /* 0x000f2200000e0000 */
[----:B------:R-:W-:Y:S01]  /*0900*/  NOP ;  /* 0x0000000000007918 */ /* 0x000fe20000000000 */
[----:B----4-:R-:W-:-:S13]  /*0910*/  ISETP.NE.AND P0, PT, R2, 0x4, PT ;  /* 0x000000040200780c */ /* 0x010fda0003f05270 */
[----:B------:R-:W-:Y:S05]  /*0920*/  @P0 BRA `(.L_x_12) ;  /* 0x00000000004c0947 */ /* 0x000fea0003800000 */
[----:B--23--:R-:W2:Y:S01]  /*0930*/  S2UR UR6, SR_CgaCtaId ;  /* 0x00000000000679c3 */ /* 0x00cea20000008800 */
[----:B------:R-:W-:Y:S01]  /*0940*/  UMOV UR4, 0xe20 ;  /* 0x00000e2000047882 */ /* 0x000fe20000000000 */
[----:B------:R-:W-:Y:S01]  /*0950*/  UMOV UR5, 0x400 ;  /* 0x0000040000057882 */ /* 0x000fe20000000000 */
[----:B------:R-:W-:Y:S01]  /*0960*/  USEL UR4, UR4, 0xc20, UP3 ;  /* 0x00000c2004047887 */ /* 0x000fe20009800000 */
[----:B------:R-:W-:Y:S01]  /*0970*/  UMOV UR8, 0x1 ;  /* 0x0000000100087882 */ /* 0x000fe20000000000 */
[----:B------:R-:W-:Y:S01]  /*0980*/  ELECT P0, URZ, PT ;  /* 0x0000000000ff782f */ /* 0x000fe20003800000 */
[----:B------:R-:W-:-:S04]  /*0990*/  UIADD3 UR8, UPT, UPT, -UR8, 0x100000, URZ ;  /* 0x0010000008087890 */ /* 0x000fc8000fffe1ff */
[----:B------:R-:W-:Y:S02]  /*09a0*/  USHF.L.U32 UR9, UR8, 0xb, URZ ;  /* 0x0000000b08097899 */ /* 0x000fe400080006ff */
[----:B------:R-:W-:Y:S02]  /*09b0*/  USHF.L.U32 UR8, UR8, 0x1, URZ ;  /* 0x0000000108087899 */ /* 0x000fe400080006ff */
[----:B--2---:R-:W-:Y:S02]  /*09c0*/  ULEA UR6, UR6, UR5, 0x18 ;  /* 0x0000000506067291 */ /* 0x004fe4000f8ec0ff */
[----:B------:R-:W-:-:S04]  /*09d0*/  UIADD3 UR4, UPT, UPT, -UR4, 0x100000, URZ ;  /* 0x0010000004047890 */ /* 0x000fc8000fffe1ff */
[----:B------:R-:W-:Y:S02]  /*09e0*/  USHF.L.U32 UR5, UR4, 0xb, URZ ;  /* 0x0000000b04057899 */ /* 0x000fe400080006ff */
[----:B------:R-:W-:Y:S01]  /*09f0*/  USHF.L.U32 UR4, UR4, 0x1, URZ ;  /* 0x0000000104047899 */ /* 0x000fe200080006ff */
[----:B------:R-:W2:Y:S03]  /*0a00*/  FENCE.VIEW.ASYNC.S ;  /* 0x00000000000073c6 */ /* 0x000ea60000000000 */
[----:B--2---:R4:W2:Y:S08]  /*0a10*/  SYNCS.EXCH.64 URZ, [UR6+0x70], UR8 ;  /* 0x0000700806ff75b2 */ /* 0x0048b00008000100 */
[----:B------:R4:W3:Y:S01]  /*0a20*/  SYNCS.EXCH.64 URZ, [UR6+0x80], UR4 ;  /* 0x0000800406ff75b2 */ /* 0x0008e20008000100 */
[----:B------:R4:W1:Y:S01]  /*0a30*/  SYNCS.EXCH.64 URZ, [UR6+0x78], UR8 ;  /* 0x0000780806ff75b2 */ /* 0x0008620008000100 */
[----:B------:R4:W1:Y:S02]  /*0a40*/  SYNCS.EXCH.64 URZ, [UR6+0x88], UR4 ;  /* 0x0000880406ff75b2 */ /* 0x0008640008000100 */
[----:B----4-:R-:W-:Y:S01]  /*0a50*/  NOP ;  /* 0x0000000000007918 */ /* 0x010fe20000000000 */
.L_x_12:
[----:B------:R-:W4:Y:S01]  /*0a60*/  SHFL.IDX PT, R2, R69, RZ, 0x1f ;  /* 0x00001fff45027589 */ /* 0x000f2200000e0000 */
[----:B------:R-:W-:Y:S01]  /*0a70*/  NOP ;  /* 0x0000000000007918 */ /* 0x000fe20000000000 */
[----:B----4-:R-:W-:-:S13]  /*0a80*/  ISETP.NE.AND P0, PT, R2, 0x5, PT ;  /* 0x000000050200780c */ /* 0x010fda0003f05270 */
[----:B------:R-:W-:Y:S05]  /*0a90*/  @P0 BRA `(.L_x_13) ;  /* 0x0000000000580947 */ /* 0x000fea0003800000 */
[----:B--23--:R-:W2:Y:S01]  /*0aa0*/  S2UR UR4, SR_CgaCtaId ;  /* 0x00000000000479c3 */ /* 0x00cea20000008800 */
        /* <DEDUP_REMOVED lines=12> */
[----:B--2---:R4:W2:Y:S01]  /*0b70*/  SYNCS.EXCH.64 URZ, [UR4+0x90], UR8 ;  /* 0x0000900804ff75b2 */ /* 0x0048a20008000100 */
[----:B------:R4:W3:Y:S01]  /*0b80*/  SYNCS.EXCH.64 URZ, [UR4+0xb0], UR6 ;  /* 0x0000b00604ff75b2 */ /* 0x0008e20008000100 */
[----:B------:R4:W1:Y:S01]  /*0b90*/  SYNCS.EXCH.64 URZ, [UR4+0x98], UR8 ;  /* 0x0000980804ff75b2 */ /* 0x0008620008000100 */
[----:B------:R4:W1:Y:S01]  /*0ba0*/  SYNCS.EXCH.64 URZ, [UR4+0xb8], UR6 ;  /* 0x0000b80604ff75b2 */ /* 0x0008620008000100 */
[----:B------:R4:W1:Y:S01]  /*0bb0*/  SYNCS.EXCH.64 URZ, [UR4+0xa0], UR8 ;  /* 0x0000a00804ff75b2 */ /* 0x0008620008000100 */
[----:B------:R4:W1:Y:S01]  /*0bc0*/  SYNCS.EXCH.64 URZ, [UR4+0xc0], UR6 ;  /* 0x0000c00604ff75b2 */ /* 0x0008620008000100 */
[----:B------:R4:W1:Y:S01]  /*0bd0*/  SYNCS.EXCH.64 URZ, [UR4+0xa8], UR8 ;  /* 0x0000a80804ff75b2 */ /* 0x0008620008000100 */
[----:B------:R4:W1:Y:S02]  /*0be0*/  SYNCS.EXCH.64 URZ, [UR4+0xc8], UR6 ;  /* 0x0000c80604ff75b2 */ /* 0x0008640008000100 */
[----:B----4-:R-:W-:Y:S01]  /*0bf0*/  NOP ;  /* 0x0000000000007918 */ /* 0x010fe20000000000 */
.L_x_13:
[----:B------:R-:W4:Y:S01]  /*0c00*/  SHFL.IDX PT, R2, R69, RZ, 0x1f ;  /* 0x00001fff45027589 */ /* 0x000f2200000e0000 */
[----:B------:R-:W1:Y:S01]  /*0c10*/  S2UR UR63, SR_CgaCtaId ;  /* 0x00000000003f79c3 */ /* 0x000e620000008800 */
[----:B------:R-:W-:Y:S01]  /*0c20*/  NOP ;  /* 0x0000000000007918 */ /* 0x000fe20000000000 */
[----:B----4-:R-:W-:-:S13]  /*0c30*/  ISETP.NE.AND P0, PT, R2, 0x3, PT ;  /* 0x000000030200780c */ /* 0x010fda0003f05270 */
[----:B-1----:R-:W-:Y:S05]  /*0c40*/  @P0 BRA `(.L_x_14) ;  /* 0x0000000000340947 */ /* 0x002fea0003800000 */
[----:B--23--:R-:W-:Y:S01]  /*0c50*/  UMOV UR4, 0x400 ;  /* 0x0000040000047882 */ /* 0x00cfe20000000000 */
[----:B------:R-:W-:Y:S01]  /*0c60*/  UMOV UR6, 0x20 ;  /* 0x0000002000067882 */ /* 0x000fe20000000000 */
[----:B------:R-:W-:Y:S02]  /*0c70*/  ULEA UR4, UR63, UR4, 0x18 ;  /* 0x000000043f047291 */ /* 0x000fe4000f8ec0ff */
[----:B------:R-:W-:-:S04]  /*0c80*/  UIADD3 UR6, UPT, UPT, -UR6, 0x100000, URZ ;  /* 0x0010000006067890 */ /* 0x000fc8000fffe1ff */
[----:B------:R-:W-:Y:S02]  /*0c90*/  USHF.L.U32 UR7, UR6, 0xb, URZ ;  /* 0x0000000b06077899 */ /* 0x000fe400080006ff */
[----:B------:R-:W-:Y:S01]  /*0ca0*/  USHF.L.U32 UR6, UR6, 0x1, URZ ;  /* 0x0000000106067899 */ /* 0x000fe200080006ff */
[----:B------:R-:W-:Y:S01]  /*0cb0*/  ELECT P0, URZ, PT ;  /* 0x0000000000ff782f */ /* 0x000fe20003800000 */
[----:B------:R-:W1:Y:S10]  /*0cc0*/  FENCE.VIEW.ASYNC.S ;  /* 0x00000000000073c6 */ /* 0x000e740000000000 */
[----:B-1----:R1:W4:Y:S01]  /*0cd0*/  SYNCS.EXCH.64 URZ, [UR4+0xd0], UR6 ;  /* 0x0000d00604ff75b2 */ /* 0x0023220008000100 */
[----:B------:R1:W2:Y:S01]  /*0ce0*/  SYNCS.EXCH.64 URZ, [UR4+0xe0], UR6 ;  /* 0x0000e00604ff75b2 */ /* 0x0002a20008000100 */
[----:B------:R1:W3:Y:S01]  /*0cf0*/  SYNCS.EXCH.64 URZ, [UR4+0xd8], UR6 ;  /* 0x0000d80604ff75b2 */ /* 0x0002e20008000100 */
[----:B------:R1:W1:Y:S01]  /*0d00*/  SYNCS.EXCH.64 URZ, [UR4+0xe8], UR6 ;  /* 0x0000e80604ff75b2 */ /* 0x0002620008000100 */
[----:B------:R-:W-:Y:S01]  /*0d10*/  NOP ;  /* 0x0000000000007918 */ /* 0x000fe20000000000 */
.L_x_14:
[----:B------:R-:W4:Y:S01]  /*0d20*/  LDCU UR29, c[0x0][0x36c] ;  /* 0x00006d80ff1d77ac */ /* 0x000f220008000800 */
[----:B------:R-:W-:Y:S01]  /*0d30*/  ISETP.NE.OR P4, PT, R0, 0x2, !P4 ;  /* 0x000000020000780c */ /* 0x000fe20006785670 */
[----:B------:R-:W-:Y:S01]  /*0d40*/  NOP ;  /* 0x0000000000007918 */ /* 0x000fe20000000000 */
[----:B------:R-:W-:Y:S01]  /*0d50*/  LOP3.LUT R0, R80, 0x1f, RZ, 0xc0, !PT ;  /* 0x0000001f50007812 */ /* 0x000fe200078ec0ff */
[----:B------:R-:W-:Y:S02]  /*0d60*/  UISETP.NE.AND UP4, UPT, UR17, URZ, UPT ;  /* 0x000000ff1100728c */ /* 0x000fe4000bf85270 */
[----:B----4-:R-:W-:-:S09]  /*0d70*/  UISETP.EQ.U32.AND UP0, UPT, UR29, 0x1, UPT ;  /* 0x000000011d00788c */ /* 0x010fd2000bf02070 */
[----:B------:R-:W-:Y:S05]  /*0d80*/  BRA.U !UP0, `(.L_x_15) ;  /* 0x0000000108087547 */ /* 0x000fea000b800000 */
[----:B-123--:R-:W-:Y:S01]  /*0d90*/  UCGABAR_ARV ;  /* 0x00000000000079c7 */ /* 0x00efe20008000000 */
[----:B------:R-:W-:Y:S05]  /*0da0*/  BRA `(.L_x_16) ;  /* 0x0000000000047947 */ /* 0x000fea0003800000 */
.L_x_15:
[----:B-123--:R-:W-:Y:S01]  /*0db0*/  NOP ;  /* 0x0000000000007918 */ /* 0x00efe20000000000 */
.L_x_16:
[----:B------:R-:W1:Y:S01]  /*0dc0*/  S2UR UR8, SR_CTAID.X ;  /* 0x00000000000879c3 */ /* 0x000e620000002500 */
[----:B------:R-:W-:-:S05]  /*0dd0*/  CS2R.32 R71, SR_CgaSize ;  /* 0x0000000000477805 */ /* 0x000fca0000008a00 */
[----:B------:R-:W-:-:S05]  /*0de0*/  IMAD R71, R71, -0xa0, RZ ;  /* 0xffffff6047477824 */ /* 0x000fca00078e02ff */
[----:B------:R-:W-:-:S14]  /*0df0*/  R2UR UR4, R71 ;  /* 0x00000000470472ca */ /* 0x000fdc00000e0000 */
[----:B------:R-:W2:Y:S01]  /*0e00*/  LDCU UR4, c[0x0][UR4+0x2b0] ;  /* 0x00005600040477ac */ /* 0x000ea20008000800 */
[----:B------:R-:W-:-:S05]  /*0e10*/  CS2R.32 R71, SR_CgaSize ;  /* 0x0000000000477805 */ /* 0x000fca0000008a00 */
[----:B------:R-:W-:-:S05]  /*0e20*/  IMAD R71, R71, -0xa0, RZ ;  /* 0xffffff6047477824 */ /* 0x000fca00078e02ff */
[----:B------:R-:W-:-:S14]  /*0e30*/  R2UR UR5, R71 ;  /* 0x00000000470572ca */ /* 0x000fdc00000e0000 */
[----:B------:R-:W3:Y:S01]  /*0e40*/  LDCU UR5, c[0x0][UR5+0x2b4] ;  /* 0x00005680050577ac */ /* 0x000ee20008000800 */
[----:B------:R-:W4:Y:S01]  /*0e50*/  S2UR UR9, SR_CTAID.Y ;  /* 0x00000000000979c3 */ /* 0x000f220000002600 */
[----:B------:R-:W-:Y:S01]  /*0e60*/  ULOP3.LUT UR70, UR63, 0x3, URZ, 0xc0, !UPT ;  /* 0x000000033f467892 */ /* 0x000fe2000f8ec0ff */
[----:B------:R-:W-:-:S05]  /*0e70*/  CS2R.32 R71, SR_CgaSize ;  /* 0x0000000000477805 */ /* 0x000fca0000008a00 */
[----:B------:R-:W-:-:S05]  /*0e80*/  IMAD R71, R71, -0xa0, RZ ;  /* 0xffffff6047477824 */ /* 0x000fca00078e02ff */
[----:B------:R-:W-:-:S14]  /*0e90*/  R2UR UR10, R71 ;  /* 0x00000000470a72ca */ /* 0x000fdc00000e0000 */
[----:B------:R-:W3:Y:S01]  /*0ea0*/  LDCU UR10, c[0x0][UR10+0x2a0] ;  /* 0x000054000a0a77ac */ /* 0x000ee20008000800 */
[----:B------:R-:W-:-:S05]  /*0eb0*/  CS2R.32 R71, SR_CgaSize ;  /* 0x0000000000477805 */ /* 0x000fca0000008a00 */
[----:B------:R-:W-:-:S05]  /*0ec0*/  IMAD R71, R71, -0xa0, RZ ;  /* 0xffffff6047477824 */ /* 0x000fca00078e02ff */
[----:B------:R-:W-:-:S14]  /*0ed0*/  R2UR UR11, R71 ;  /* 0x00000000470b72ca */ /* 0x000fdc00000e0000 */
[----:B------:R-:W3:Y:S01]  /*0ee0*/  LDCU UR11, c[0x0][UR11+0x2a4] ;  /* 0x000054800b0b77ac */ /* 0x000ee20008000800 */
[----:B------:R-:W3:Y:S01]  /*0ef0*/  S2UR UR60, SR_CTAID.Z ;  /* 0x00000000003c79c3 */ /* 0x000ee20000002700 */
[----:B------:R-:W-:Y:S01]  /*0f00*/  UISETP.GT.U32.AND UP1, UPT, UR70, 0xffff, UPT ;  /* 0x0000ffff4600788c */ /* 0x000fe2000bf24070 */
[----:B------:R-:W3:Y:S01]  /*0f10*/  LDCU UR26, c[0x0][0xb24] ;  /* 0x00016480ff1a77ac */ /* 0x000ee20008000800 */
[----:B-1----:R-:W-:Y:S01]  /*0f20*/  I2FP.F32.U32 R3, UR8 ;  /* 0x0000000800037c45 */ /* 0x002fe20008201000 */
[----:B------:R-:W-:Y:S01]  /*0f30*/  UMOV UR31, 0x1111 ;  /* 0x00001111001f7882 */ /* 0x000fe20000000000 */
[----:B------:R-:W-:Y:S01]  /*0f40*/  UMOV UR30, 0xf ;  /* 0x0000000f001e7882 */ /* 0x000fe20000000000 */
[----:B------:R-:W-:Y:S02]  /*0f50*/  USHF.L.U32 UR38, UR63, 0x7, URZ ;  /* 0x000000073f267899 */ /* 0x000fe400080006ff */
[----:B--2---:R-:W-:Y:S01]  /*0f60*/  FMUL R3, R3, UR4 ;  /* 0x0000000403037c20 */ /* 0x004fe20008400000 */
[----:B------:R-:W-:Y:S01]  /*0f70*/  ULOP3.LUT UR4, UR63, 0xc, URZ, 0xc0, !UPT ;  /* 0x0000000c3f047892 */ /* 0x000fe2000f8ec0ff */
[----:B----4-:R-:W-:Y:S01]  /*0f80*/  I2FP.F32.U32 R2, UR9 ;  /* 0x0000000900027c45 */ /* 0x010fe20008201000 */
[----:B------:R-:W-:-:S03]  /*0f90*/  USHF.L.U32 UR37, UR63, 0xa, URZ ;  /* 0x0000000a3f257899 */ /* 0x000fc600080006ff */
[----:B------:R-:W1:Y:S01]  /*0fa0*/  F2I.U32.TRUNC.NTZ R3, R3 ;  /* 0x0000000300037305 */ /* 0x000e62000020f000 */
[----:B------:R-:W-:Y:S01]  /*0fb0*/  UISETP.GT.U32.AND UP0, UPT, UR4, 0xffff, UPT ;  /* 0x0000ffff0400788c */ /* 0x000fe2000bf04070 */
[----:B---3--:R-:W-:Y:S01]  /*0fc0*/  FMUL R2, R2, UR5 ;  /* 0x0000000502027c20 */ /* 0x008fe20008400000 */
[----:B------:R-:W-:Y:S02]  /*0fd0*/  USEL UR5, UR70, 0xffff, !UP1 ;  /* 0x0000ffff46057887 */ /* 0x000fe4000c800000 */
[----:B------:R-:W-:Y:S02]  /*0fe0*/  USEL UR4, UR4, 0xffff, !UP0 ;  /* 0x0000ffff04047887 */ /* 0x000fe4000c000000 */
[----:B------:R-:W-:Y:S01]  /*0ff0*/  ULOP3.LUT UR5, UR5, 0xffff, URZ, 0xc0, !UPT ;  /* 0x0000ffff05057892 */ /* 0x000fe2000f8ec0ff */
[----:B------:R-:W2:Y:S01]  /*1000*/  F2I.U32.TRUNC.NTZ R2, R2 ;  /* 0x0000000200027305 */ /* 0x000ea2000020f000 */
[----:B------:R-:W-:Y:S02]  /*1010*/  ULOP3.LUT UR4, UR4, 0xffff, URZ, 0xc0, !UPT ;  /* 0x0000ffff04047892 */ /* 0x000fe4000f8ec0ff */
[----:B------:R-:W-:-:S02]  /*1020*/  USHF.L.U32 UR31, UR31, UR5, URZ ;  /* 0x000000051f1f7299 */ /* 0x000fc400080006ff */
[----:B------:R-:W-:Y:S01]  /*1030*/  USHF.L.U32 UR30, UR30, UR4, URZ ;  /* 0x000000041e1e7299 */ /* 0x000fe200080006ff */
[----:B-1----:R-:W-:Y:S01]  /*1040*/  R2UR UR7, R3 ;  /* 0x00000000030772ca */ /* 0x002fe200000e0000 */
[----:B------:R-:W-:Y:S01]  /*1050*/  USHF.R.U32.HI UR27, URZ, 0x2, UR63 ;  /* 0x00000002ff1b7899 */ /* 0x000fe2000801163f */
[----:B------:R-:W1:Y:S01]  /*1060*/  LDCU UR39, c[0x0][0xb24] ;  /* 0x00016480ff2777ac */ /* 0x000e620008000800 */
[----:B------:R-:W3:Y:S01]  /*1070*/  LDCU UR28, c[0x0][0xb30] ;  /* 0x00016600ff1c77ac */ /* 0x000ee20008000800 */
[----:B--2---:R-:W-:Y:S02]  /*1080*/  R2UR UR6, R2 ;  /* 0x00000000020672ca */ /* 0x004fe400000e0000 */
[----:B------:R-:W-:Y:S01]  /*1090*/  PRMT R2, RZ, 0x7610, R2 ;  /* 0x00007610ff027816 */ /* 0x000fe20000000002 */
[----:B------:R-:W-:-:S06]  /*10a0*/  UISETP.NE.AND UP6, UPT, UR17, 0x2, UPT ;  /* 0x000000021100788c */ /* 0x000fcc000bfc5270 */
[----:B------:R-:W-:Y:S02]  /*10b0*/  UIADD3 UR5, UPT, UPT, -UR7, URZ, URZ ;  /* 0x000000ff07057290 */ /* 0x000fe4000fffe1ff */
[----:B------:R-:W-:Y:S02]  /*10c0*/  ULOP3.LUT UR38, UR38, 0x600, URZ, 0xc0, !UPT ;  /* 0x0000060026267892 */ /* 0x000fe4000f8ec0ff */
[----:B------:R-:W-:Y:S02]  /*10d0*/  UIMAD UR5, UR10, UR5, UR8 ;  /* 0x000000050a0572a4 */ /* 0x000fe4000f8e0208 */
[----:B------:R-:W-:Y:S02]  /*10e0*/  ULOP3.LUT UR37, UR37, 0xc00, URZ, 0xc0, !UPT ;  /* 0x00000c0025257892 */ /* 0x000fe4000f8ec0ff */
[----:B------:R-:W-:Y:S02]  /*10f0*/  UIADD3 UR4, UPT, UPT, -UR6, URZ, URZ ;  /* 0x000000ff06047290 */ /* 0x000fe4000fffe1ff */
[----:B------:R-:W-:Y:S01]  /*1100*/  IMAD.U32 R71, RZ, RZ, UR5 ;  /* 0x00000005ff477e24 */ /* 0x000fe2000f8e00ff */
[----:B------:R-:W-:-:S02]  /*1110*/  UISETP.GE.AND UP5, UPT, UR26, 0x1, UPT ;  /* 0x000000011a00788c */ /* 0x000fc4000bfa6270 */
[----:B------:R-:W-:Y:S01]  /*1120*/  UIMAD UR4, UR11, UR4, UR9 ;  /* 0x000000040b0472a4 */ /* 0x000fe2000f8e0209 */
[----:B------:R-:W-:Y:S01]  /*1130*/  UMOV UR16, UR8 ;  /* 0x0000000800107c82 */ /* 0x000fe20008000000 */
[----:B------:R-:W-:-:S04]  /*1140*/  UMOV UR20, UR9 ;  /* 0x0000000900147c82 */ /* 0x000fc80008000000 */
[----:B------:R-:W-:Y:S01]  /*1150*/  IMAD.U32 R70, RZ, RZ, UR4 ;  /* 0x00000004ff467e24 */ /* 0x000fe2000f8e00ff */
[----:B-1-3--:R-:W-:Y:S06]  /*1160*/  BRA.U UP4, `(.L_x_17) ;  /* 0x0000000104cc7547 */ /* 0x00afec000b800000 */
[----:B------:R-:W-:Y:S02]  /*1170*/  R2UR UR4, R70 ;  /* 0x00000000460472ca */ /* 0x000fe400000e0000 */
[----:B------:R-:W-:-:S11]  /*1180*/  R2UR UR23, R71 ;  /* 0x00000000471772ca */ /* 0x000fd600000e0000 */
[----:B------:R-:W-:Y:S02]  /*1190*/  UISETP.NE.AND UP0, UPT, UR4, URZ, UPT ;  /* 0x000000ff0400728c */ /* 0x000fe4000bf05270 */
[----:B------:R-:W-:Y:S02]  /*11a0*/  UISETP.NE.AND UP2, UPT, UR4, 0x1, UPT ;  /* 0x000000010400788c */ /* 0x000fe4000bf45270 */
[----:B------:R-:W-:Y:S02]  /*11b0*/  UISETP.NE.AND UP1, UPT, UR23, URZ, UP0 ;  /* 0x000000ff1700728c */ /* 0x000fe40008725270 */
[----:B------:R-:W-:Y:S02]  /*11c0*/  USEL UR6, URZ, 0x2, UP0 ;  /* 0x00000002ff067887 */ /* 0x000fe40008000000 */
[----:B------:R-:W-:Y:S02]  /*11d0*/  USEL UR9, URZ, 0x1, UP1 ;  /* 0x00000001ff097887 */ /* 0x000fe40008800000 */
[----:B------:R-:W-:-:S02]  /*11e0*/  UISETP.NE.AND UP1, UPT, UR4, 0x2, UPT ;  /* 0x000000020400788c */ /* 0x000fc4000bf25270 */
[----:B------:R-:W-:Y:S02]  /*11f0*/  USEL UR12, URZ, 0x4, UP0 ;  /* 0x00000004ff0c7887 */ /* 0x000fe40008000000 */
[----:B------:R-:W-:Y:S02]  /*1200*/  USEL UR18, URZ, 0x8, UP0 ;  /* 0x00000008ff127887 */ /* 0x000fe40008000000 */
[----:B------:R-:W-:Y:S02]  /*1210*/  UISETP.NE.AND UP0, UPT, UR4, 0x3, UPT ;  /* 0x000000030400788c */ /* 0x000fe4000bf05270 */
[----:B------:R-:W-:Y:S02]  /*1220*/  USEL UR4, URZ, 0x100, UP1 ;  /* 0x00000100ff047887 */ /* 0x000fe40008800000 */
[----:B------:R-:W-:Y:S02]  /*1230*/  USEL UR10, URZ, 0x200, UP1 ;  /* 0x00000200ff0a7887 */ /* 0x000fe40008800000 */
[----:B------:R-:W-:-:S02]  /*1240*/  USEL UR14, URZ, 0x400, UP1 ;  /* 0x00000400ff0e7887 */ /* 0x000fc40008800000 */
[----:B------:R-:W-:Y:S02]  /*1250*/  USEL UR21, URZ, 0x800, UP1 ;  /* 0x00000800ff157887 */ /* 0x000fe40008800000 */
[----:B------:R-:W-:Y:S02]  /*1260*/  USEL UR5, URZ, 0x10, UP2 ;  /* 0x00000010ff057887 */ /* 0x000fe40009000000 */
[----:B------:R-:W-:Y:S02]  /*1270*/  UISETP.NE.AND UP1, UPT, UR23, URZ, UPT ;  /* 0x000000ff1700728c */ /* 0x000fe4000bf25270 */
[----:B------:R-:W-:Y:S02]  /*1280*/  USEL UR7, URZ, 0x1000, UP0 ;  /* 0x00001000ff077887 */ /* 0x000fe40008000000 */
[----:B------:R-:W-:Y:S02]  /*1290*/  USEL UR11, URZ, 0x2000, UP0 ;  /* 0x00002000ff0b7887 */ /* 0x000fe40008000000 */
[----:B------:R-:W-:-:S02]  /*12a0*/  USEL UR15, URZ, 0x4000, UP0 ;  /* 0x00004000ff0f7887 */ /* 0x000fc40008000000 */
[----:B------:R-:W-:Y:S02]  /*12b0*/  USEL UR22, URZ, 0x8000, UP0 ;  /* 0x00008000ff167887 */ /* 0x000fe40008000000 */
[----:B------:R-:W-:Y:S02]  /*12c0*/  UISETP.NE.AND UP0, UPT, UR23, 0x1, UPT ;  /* 0x000000011700788c */ /* 0x000fe4000bf05270 */
[----:B------:R-:W-:Y:S02]  /*12d0*/  USEL UR5, UR5, 0x10, UP1 ;  /* 0x0000001005057887 */ /* 0x000fe40008800000 */
[----:B------:R-:W-:Y:S02]  /*12e0*/  USEL UR4, UR4, 0x100, UP1 ;  /* 0x0000010004047887 */ /* 0x000fe40008800000 */
[----:B------:R-:W-:Y:S02]  /*12f0*/  USEL UR8, URZ, 0x20, UP2 ;  /* 0x00000020ff087887 */ /* 0x000fe40009000000 */
[----:B------:R-:W-:-:S02]  /*1300*/  USEL UR7, UR7, 0x1000, UP1 ;  /* 0x0000100007077887 */ /* 0x000fc40008800000 */
[----:B------:R-:W-:Y:S02]  /*1310*/  USEL UR6, UR6, 0x2, UP0 ;  /* 0x0000000206067887 */ /* 0x000fe40008000000 */
[----:B------:R-:W-:Y:S02]  /*1320*/  UIADD3 UR4, UPT, UPT, UR4, UR5, UR9 ;  /* 0x0000000504047290 */ /* 0x000fe4000fffe009 */
[----:B------:R-:W-:Y:S02]  /*1330*/  UISETP.NE.AND UP1, UPT, UR23, 0x2, UPT ;  /* 0x000000021700788c */ /* 0x000fe4000bf25270 */
[----:B------:R-:W-:Y:S02]  /*1340*/  USEL UR8, UR8, 0x20, UP0 ;  /* 0x0000002008087887 */ /* 0x000fe40008000000 */
[----:B------:R-:W-:Y:S02]  /*1350*/  USEL UR5, UR10, 0x200, UP0 ;  /* 0x000002000a057887 */ /* 0x000fe40008000000 */
[----:B------:R-:W-:-:S02]  /*1360*/  UIADD3 UR4, UPT, UPT, UR6, UR7, UR4 ;  /* 0x0000000706047290 */ /* 0x000fc4000fffe004 */
[----:B------:R-:W-:Y:S02]  /*1370*/  USEL UR13, URZ, 0x40, UP2 ;  /* 0x00000040ff0d7887 */ /* 0x000fe40009000000 */
[----:B------:R-:W-:Y:S02]  /*1380*/  USEL UR9, UR11, 0x2000, UP0 ;  /* 0x000020000b097887 */ /* 0x000fe40008000000 */
[----:B------:R-:W-:Y:S02]  /*1390*/  USEL UR7, UR12, 0x4, UP1 ;  /* 0x000000040c077887 */ /* 0x000fe40008800000 */
[----:B------:R-:W-:Y:S02]  /*13a0*/  UIADD3 UR4, UPT, UPT, UR5, UR8, UR4 ;  /* 0x0000000805047290 */ /* 0x000fe4000fffe004 */
[----:B------:R-:W-:Y:S02]  /*13b0*/  UISETP.NE.AND UP0, UPT, UR23, 0x3, UPT ;  /* 0x000000031700788c */ /* 0x000fe4000bf05270 */
[----:B------:R-:W-:-:S02]  /*13c0*/  USEL UR6, UR13, 0x40, UP1 ;  /* 0x000000400d067887 */ /* 0x000fc40008800000 */
[----:B------:R-:W-:Y:S02]  /*13d0*/  USEL UR5, UR14, 0x400, UP1 ;  /* 0x000004000e057887 */ /* 0x000fe40008800000 */
[----:B------:R-:W-:Y:S02]  /*13e0*/  UIADD3 UR4, UPT, UPT, UR7, UR9, UR4 ;  /* 0x0000000907047290 */ /* 0x000fe4000fffe004 */
[----:B------:R-:W-:Y:S02]  /*13f0*/  USEL UR19, URZ, 0x80, UP2 ;  /* 0x00000080ff137887 */ /* 0x000fe40009000000 */
[----:B------:R-:W-:Y:S02]  /*1400*/  USEL UR9, UR15, 0x4000, UP1 ;  /* 0x000040000f097887 */ /* 0x000fe40008800000 */
[----:B------:R-:W-:Y:S02]  /*1410*/  USEL UR8, UR18, 0x8, UP0 ;  /* 0x0000000812087887 */ /* 0x000fe40008000000 */
[----:B------:R-:W-:-:S02]  /*1420*/  UIADD3 UR4, UPT, UPT, UR5, UR6, UR4 ;  /* 0x0000000605047290 */ /* 0x000fc4000fffe004 */
[----:B------:R-:W-:Y:S02]  /*1430*/  USEL UR7, UR19, 0x80, UP0 ;  /* 0x0000008013077887 */ /* 0x000fe40008000000 */
[----:B------:R-:W-:Y:S02]  /*1440*/  USEL UR6, UR21, 0x800, UP0 ;  /* 0x0000080015067887 */ /* 0x000fe40008000000 */
[----:B------:R-:W-:Y:S02]  /*1450*/  UIADD3 UR4, UPT, UPT, UR8, UR9, UR4 ;  /* 0x0000000908047290 */ /* 0x000fe4000fffe004 */
[----:B------:R-:W-:Y:S02]  /*1460*/  USEL UR5, UR22, 0x8000, UP0 ;  /* 0x0000800016057887 */ /* 0x000fe40008000000 */
[----:B------:R-:W-:-:S04]  /*1470*/  UIADD3 UR4, UPT, UPT, UR6, UR7, UR4 ;  /* 0x0000000706047290 */ /* 0x000fc8000fffe004 */
[----:B------:R-:W-:-:S06]  /*1480*/  UIADD3 UR4, UPT, UPT, UR4, UR5, URZ ;  /* 0x0000000504047290 */ /* 0x000fcc000fffe0ff */
[----:B------:R-:W-:Y:S02]  /*1490*/  IMAD.U32 R2, RZ, RZ, UR4 ;  /* 0x00000004ff027e24 */ /* 0x000fe4000f8e00ff */
.L_x_17:
[----:B------:R-:W-:Y:S05]  /*14a0*/  BRA.U !UP5, `(.L_x_18) ;  /* 0x000000010dd47547 */ /* 0x000fea000b800000 */
[----:B------:R-:W1:Y:S01]  /*14b0*/  LDCU.128 UR12, c[0x0][0xb10] ;  /* 0x00016200ff0c77ac */ /* 0x000e620008000c00 */
[----:B------:R-:W2:Y:S01]  /*14c0*/  LDCU UR6, c[0x0][0x370] ;  /* 0x00006e00ff0677ac */ /* 0x000ea20008000800 */
[----:B------:R-:W3:Y:S01]  /*14d0*/  LDCU UR5, c[0x0][0x374] ;  /* 0x00006e80ff0577ac */ /* 0x000ee20008000800 */
[----:B------:R-:W4:Y:S01]  /*14e0*/  LDCU UR21, c[0x0][0xb0c] ;  /* 0x00016180ff1577ac */ /* 0x000f220008000800 */
[----:B------:R-:W4:Y:S01]  /*14f0*/  LDCU UR7, c[0x0][0xb20] ;  /* 0x00016400ff0777ac */ /* 0x000f220008000800 */
[----:B------:R-:W4:Y:S01]  /*1500*/  LDCU.64 UR8, c[0x0][0xb28] ;  /* 0x00016500ff0877ac */ /* 0x000f220008000a00 */
[----:B-1----:R-:W-:Y:S02]  /*1510*/  UISETP.NE.AND UP0, UPT, UR14, 0x1, UPT ;  /* 0x000000010e00788c */ /* 0x002fe4000bf05270 */
[----:B---3--:R-:W-:Y:S02]  /*1520*/  UIMAD.WIDE.U32 UR10, UR5, UR15, URZ ;  /* 0x0000000f050a72a5 */ /* 0x008fe4000f8e00ff */
[----:B--2---:R-:W-:-:S02]  /*1530*/  UIMAD.WIDE.U32 UR22, UR6, UR12, URZ ;  /* 0x0000000c061672a5 */ /* 0x004fc4000f8e00ff */
[----:B----4-:R-:W-:Y:S02]  /*1540*/  UISETP.NE.AND UP1, UPT, UR21, 0x1, UPT ;  /* 0x000000011500788c */ /* 0x010fe4000bf25270 */
[----:B------:R-:W-:Y:S01]  /*1550*/  UISETP.NE.AND UP2, UPT, UR26, 0x1, UPT ;  /* 0x000000011a00788c */ /* 0x000fe2000bf45270 */
[----:B------:R-:W-:Y:S02]  /*1560*/  UMOV UR10, UR11 ;  /* 0x0000000b000a7c82 */ /* 0x000fe40008000000 */
[----:B------:R-:W-:Y:S01]  /*1570*/  UMOV UR22, UR23 ;  /* 0x0000001700167c82 */ /* 0x000fe20008000000 */
[----:B------:R-:W-:Y:S02]  /*1580*/  @UP0 USHF.R.U32.HI UR5, URZ, UR7, UR10 ;  /* 0x00000007ff050299 */ /* 0x000fe4000801160a */
[----:B------:R-:W-:Y:S02]  /*1590*/  UIMAD.WIDE.U32 UR24, UR20, UR15, URZ ;  /* 0x0000000f141872a5 */ /* 0x000fe4000f8e00ff */
[----:B------:R-:W-:-:S02]  /*15a0*/  UIMAD.WIDE.U32 UR10, UR5, UR8, URZ ;  /* 0x00000008050a72a5 */ /* 0x000fc4000f8e00ff */
[----:B------:R-:W-:Y:S02]  /*15b0*/  @UP1 USHF.R.U32.HI UR6, URZ, UR13, UR22 ;  /* 0x0000000dff061299 */ /* 0x000fe40008011616 */
[----:B------:R-:W-:Y:S02]  /*15c0*/  UIMAD.WIDE.U32 UR18, UR16, UR12, URZ ;  /* 0x0000000c101272a5 */ /* 0x000fe4000f8e00ff */
[----:B------:R-:W-:Y:S01]  /*15d0*/  UIMAD.WIDE.U32 UR22, UR6, UR8, URZ ;  /* 0x00000008061672a5 */ /* 0x000fe2000f8e00ff */
[----:B------:R-:W-:Y:S01]  /*15e0*/  UMOV UR4, UR25 ;  /* 0x0000001900047c82 */ /* 0x000fe20008000000 */
[----:B------:R-:W-:Y:S01]  /*15f0*/  UMOV UR10, UR11 ;  /* 0x0000000b000a7c82 */ /* 0x000fe20008000000 */
[----:B------:R-:W-:Y:S02]  /*1600*/  USHF.R.U32.HI UR4, URZ, UR7, UR4 ;  /* 0x00000007ff047299 */ /* 0x000fe40008011604 */
[----:B------:R-:W-:Y:S01]  /*1610*/  @UP2 USHF.R.U32.HI UR5, URZ, UR9, UR10 ;  /* 0x00000009ff052299 */ /* 0x000fe2000801160a */
[----:B------:R-:W-:Y:S01]  /*1620*/  UMOV UR18, UR19 ;  /* 0x0000001300127c82 */ /* 0x000fe20008000000 */
[----:B------:R-:W-:Y:S01]  /*1630*/  UMOV UR22, UR23 ;  /* 0x0000001700167c82 */ /* 0x000fe20008000000 */
[----:B------:R-:W-:-:S02]  /*1640*/  USHF.R.U32.HI UR13, URZ, UR13, UR18 ;  /* 0x0000000dff0d7299 */ /* 0x000fc40008011612 */
[----:B------:R-:W-:Y:S02]  /*1650*/  USEL UR4, UR20, UR4, !UP0 ;  /* 0x0000000414047287 */ /* 0x000fe4000c000000 */
[----:B------:R-:W-:Y:S02]  /*1660*/  @UP2 USHF.R.U32.HI UR6, URZ, UR9, UR22 ;  /* 0x00000009ff062299 */ /* 0x000fe40008011616 */
[----:B------:R-:W-:Y:S02]  /*1670*/  UIMAD UR7, UR5, UR26, URZ ;  /* 0x0000001a050772a4 */ /* 0x000fe4000f8e02ff */
[----:B------:R-:W-:Y:S02]  /*1680*/  USEL UR5, UR16, UR13, !UP1 ;  /* 0x0000000d10057287 */ /* 0x000fe4000c800000 */
[----:B------:R-:W-:Y:S02]  /*1690*/  UIMAD UR12, UR6, UR26, URZ ;  /* 0x0000001a060c72a4 */ /* 0x000fe4000f8e02ff */
[----:B------:R-:W-:-:S02]  /*16a0*/  UISETP.GE.AND UP0, UPT, UR4, UR7, UPT ;  /* 0x000000070400728c */ /* 0x000fc4000bf06270 */
[----:B------:R-:W-:Y:S02]  /*16b0*/  UIMAD.WIDE.U32 UR10, UR4, UR8, URZ ;  /* 0x00000008040a72a5 */ /* 0x000fe4000f8e00ff */
[----:B------:R-:W-:Y:S02]  /*16c0*/  UISETP.GE.OR UP0, UPT, UR5, UR12, UP0 ;  /* 0x0000000c0500728c */ /* 0x000fe40008706670 */
[----:B------:R-:W-:Y:S02]  /*16d0*/  UIMAD.WIDE.U32 UR12, UR5, UR8, URZ ;  /* 0x00000008050c72a5 */ /* 0x000fe4000f8e00ff */
[----:B------:R-:W-:Y:S01]  /*16e0*/  UIADD3 UR10, UPT, UPT, -UR4, URZ, URZ ;  /* 0x000000ff040a7290 */ /* 0x000fe2000fffe1ff */
[----:B------:R-:W-:Y:S01]  /*16f0*/  UMOV UR8, UR11 ;  /* 0x0000000b00087c82 */ /* 0x000fe20008000000 */
[----:B------:R-:W-:Y:S02]  /*1700*/  UIADD3 UR11, UPT, UPT, -UR5, URZ, URZ ;  /* 0x000000ff050b7290 */ /* 0x000fe4000fffe1ff */
[----:B------:R-:W-:-:S03]  /*1710*/  USHF.R.U32.HI UR8, URZ, UR9, UR8 ;  /* 0x00000009ff087299 */ /* 0x000fc60008011608 */
[----:B------:R-:W-:Y:S01]  /*1720*/  @!UP0 UMOV UR7, UR13 ;  /* 0x0000000d00078c82 */ /* 0x000fe20008000000 */
[----:B------:R-:W-:Y:S02]  /*1730*/  UIMAD UR20, UR14, UR10, UR20 ;  /* 0x0000000a0e1472a4 */ /* 0x000fe4000f8e0214 */
[----:B------:R-:W-:Y:S02]  /*1740*/  USEL UR8, UR4, UR8, !UP2 ;  /* 0x0000000804087287 */ /* 0x000fe4000d000000 */
[----:B------:R-:W-:Y:S02]  /*1750*/  @!UP0 USHF.R.U32.HI UR7, URZ, UR9, UR7 ;  /* 0x00000009ff078299 */ /* 0x000fe40008011607 */
[----:B------:R-:W-:Y:S02]  /*1760*/  UIADD3 UR9, UPT, UPT, -UR8, URZ, URZ ;  /* 0x000000ff08097290 */ /* 0x000fe4000fffe1ff */
[----:B------:R-:W-:Y:S02]  /*1770*/  @!UP0 USEL UR7, UR5, UR7, !UP2 ;  /* 0x0000000705078287 */ /* 0x000fe4000d000000 */
[----:B------:R-:W-:-:S02]  /*1780*/  UIMAD UR9, UR26, UR9, UR4 ;  /* 0x000000091a0972a4 */ /* 0x000fc4000f8e0204 */
[----:B------:R-:W-:Y:S02]  /*1790*/  @!UP0 UIADD3 UR8, UPT, UPT, UR8, -UR7, URZ ;  /* 0x8000000708088290 */ /* 0x000fe4000fffe0ff */
[----:B------:R-:W-:Y:S02]  /*17a0*/  @!UP0 UIMAD UR6, UR9, UR6, UR7 ;  /* 0x00000006090682a4 */ /* 0x000fe4000f8e0207 */
[----:B------:R-:W-:Y:S02]  /*17b0*/  @!UP0 UIMAD UR4, UR8, UR26, UR5 ;  /* 0x0000001a080482a4 */ /* 0x000fe4000f8e0205 */
[----:B------:R-:W-:Y:S02]  /*17c0*/  UIMAD UR16, UR21, UR11, UR16 ;  /* 0x0000000b151072a4 */ /* 0x000fe4000f8e0210 */
[----:B------:R-:W-:Y:S01]  /*17d0*/  UIMAD UR20, UR4, UR14, UR20 ;  /* 0x0000000e041472a4 */ /* 0x000fe2000f8e0214 */
[----:B------:R-:W-:Y:S02]  /*17e0*/  @!UP0 UMOV UR5, UR6 ;  /* 0x0000000600058c82 */ /* 0x000fe40008000000 */
[----:B------:R-:W-:-:S12]  /*17f0*/  UIMAD UR16, UR5, UR21, UR16 ;  /* 0x00000015051072a4 */ /* 0x000fd8000f8e0210 */
.L_x_18:
[----:B------:R-:W-:-:S09]  /*1800*/  UISETP.NE.AND UP0, UPT, UR28, 0x1, UPT ;  /* 0x000000011c00788c */ /* 0x000fd2000bf05270 */
[----:B------:R-:W-:Y:S05]  /*1810*/  BRA.U UP0, `(.L_x_19) ;  /* 0x0000000100447547 */ /* 0x000fea000b800000 */
[----:B------:R-:W1:Y:S01]  /*1820*/  LDCU.128 UR8, c[0x0][0xb10] ;  /* 0x00016200ff0877ac */ /* 0x000e620008000c00 */
[----:B------:R-:W2:Y:S01]  /*1830*/  LDCU UR12, c[0x0][0xb0c] ;  /* 0x00016180ff0c77ac */ /* 0x000ea20008000800 */
[----:B------:R-:W3:Y:S01]  /*1840*/  LDCU UR13, c[0x0][0xb20] ;  /* 0x00016400ff0d77ac */ /* 0x000ee20008000800 */
[----:B-1----:R-:W-:Y:S02]  /*1850*/  UIMAD.WIDE.U32 UR6, UR16, UR8, URZ ;  /* 0x00000008100672a5 */ /* 0x002fe4000f8e00ff */
[----:B------:R-:W-:Y:S02]  /*1860*/  UIMAD.WIDE.U32 UR4, UR20, UR11, URZ ;  /* 0x0000000b140472a5 */ /* 0x000fe4000f8e00ff */
[----:B--2---:R-:W-:Y:S02]  /*1870*/  UISETP.NE.AND UP1, UPT, UR12, 0x1, UPT ;  /* 0x000000010c00788c */ /* 0x004fe4000bf25270 */
[----:B------:R-:W-:Y:S01]  /*1880*/  UISETP.NE.AND UP0, UPT, UR10, 0x1, UPT ;  /* 0x000000010a00788c */ /* 0x000fe2000bf05270 */
[----:B------:R-:W-:-:S02]  /*1890*/  UMOV UR6, UR7 ;  /* 0x0000000700067c82 */ /* 0x000fc40008000000 */
[----:B------:R-:W-:Y:S01]  /*18a0*/  UMOV UR4, UR5 ;  /* 0x0000000500047c82 */ /* 0x000fe20008000000 */
[----:B------:R-:W-:Y:S02]  /*18b0*/  USHF.R.U32.HI UR9, URZ, UR9, UR6 ;  /* 0x00000009ff097299 */ /* 0x000fe40008011606 */
[----:B---3--:R-:W-:Y:S02]  /*18c0*/  USHF.R.U32.HI UR4, URZ, UR13, UR4 ;  /* 0x0000000dff047299 */ /* 0x008fe40008011604 */
[----:B------:R-:W-:Y:S02]  /*18d0*/  USEL UR5, UR16, UR9, !UP1 ;  /* 0x0000000910057287 */ /* 0x000fe4000c800000 */
[----:B------:R-:W-:-:S04]  /*18e0*/  USEL UR4, UR20, UR4, !UP0 ;  /* 0x0000000414047287 */ /* 0x000fc8000c000000 */
[----:B------:R-:W-:Y:S02]  /*18f0*/  UIADD3 UR6, UPT, UPT, UR5, -UR4, URZ ;  /* 0x8000000405067290 */ /* 0x000fe4000fffe0ff */
[----:B------:R-:W-:Y:S02]  /*1900*/  UIADD3 UR4, UPT, UPT, -UR5, UR4, URZ ;  /* 0x0000000405047290 */ /* 0x000fe4000fffe1ff */
[----:B------:R-:W-:Y:S02]  /*1910*/  UIMAD UR20, UR6, UR10, UR20 ;  /* 0x0000000a061472a4 */ /* 0x000fe4000f8e0214 */
[----:B------:R-:W-:-:S12]  /*1920*/  UIMAD UR16, UR4, UR12, UR16 ;  /* 0x0000000c041072a4 */ /* 0x000fd8000f8e0210 */
.L_x_19:
[----:B------:R-:W-:-:S09]  /*1930*/  UISETP.EQ.U32.AND UP0, UPT, UR29, 0x1, UPT ;  /* 0x000000011d00788c */ /* 0x000fd2000bf02070 */
[----:B------:R-:W-:Y:S05]  /*1940*/  BRA.U !UP0, `(.L_x_20) ;  /* 0x00000001080c7547 */ /* 0x000fea000b800000 */
[----:B------:R-:W-:Y:S01]  /*1950*/  UCGABAR_WAIT ;  /* 0x0000000000007dc7 */ /* 0x000fe20008000000 */
[----:B------:R-:W-:Y:S01]  /*1960*/  CCTL.IVALL ;  /* 0x00000000ff00798f */ /* 0x000fe20002000000 */
[----:B------:R-:W-:Y:S05]  /*1970*/  BRA `(.L_x_21) ;  /* 0x0000000000047947 */ /* 0x000fea0003800000 */
.L_x_20:
[----:B------:R-:W-:Y:S06]  /*1980*/  BAR.SYNC.DEFER_BLOCKING 0x0 ;  /* 0x0000000000007b1d */ /* 0x000fec0000010000 */
.L_x_21:
[----:B------:R-:W-:Y:S05]  /*1990*/  BRA.U UP6, `(.L_x_22) ;  /* 0x0000001506c47547 */ /* 0x000fea000b800000 */
[----:B------:R-:W1:Y:S01]  /*19a0*/  LDCU UR6, c[0x0][0x38c] ;  /* 0x00007180ff0677ac */ /* 0x000e620008000800 */
[----:B------:R-:W-:Y:S01]  /*19b0*/  PLOP3.LUT P2, PT, PT, PT, UP3, 0x80, 0x8 ;  /* 0x000000000008781c */ /* 0x000fe20003f4f038 */
[----:B------:R-:W-:Y:S01]  /*19c0*/  IMAD.MOV.U32 R12, RZ, RZ, 0x1 ;  /* 0x00000001ff0c7424 */ /* 0x000fe200078e00ff */
[----:B------:R-:W-:Y:S01]  /*19d0*/  ISETP.EQ.OR P3, PT, R0, RZ, P4 ;  /* 0x000000ff0000720c */ /* 0x000fe20002762670 */
[----:B------:R-:W-:Y:S01]  /*19e0*/  UISETP.NE.AND UP1, UPT, UR17, URZ, UPT ;  /* 0x000000ff1100728c */ /* 0x000fe2000bf25270 */
[----:B------:R-:W-:Y:S02]  /*19f0*/  PLOP3.LUT P2, PT, P2, PT, PT, 0x8, 0x80 ;  /* 0x000000000080781c */ /* 0x000fe4000174e170 */
[----:B------:R-:W-:Y:S01]  /*1a00*/  CS2R R10, SRZ ;  /* 0x00000000000a7805 */ /* 0x000fe2000001ff00 */
[----:B------:R-:W-:Y:S01]  /*1a10*/  IMAD.MOV.U32 R9, RZ, RZ, RZ ;  /* 0x000000ffff097224 */ /* 0x000fe200078e00ff */
[----:B------:R-:W2:Y:S01]  /*1a20*/  LDCU UR65, c[0x0][0x370] ;  /* 0x00006e00ff4177ac */ /* 0x000ea20008000800 */
[----:B------:R-:W-:Y:S01]  /*1a30*/  IMAD.MOV.U32 R8, RZ, RZ, 0x1 ;  /* 0x00000001ff087424 */ /* 0x000fe200078e00ff */
[----:B------:R-:W3:Y:S01]  /*1a40*/  LDCU.64 UR54, c[0x0][0x348] ;  /* 0x00006900ff3677ac */ /* 0x000ee20008000a00 */
[----:B------:R-:W4:Y:S01]  /*1a50*/  LDCU UR64, c[0x0][0x374] ;  /* 0x00006e80ff4077ac */ /* 0x000f220008000800 */
[----:B-1----:R-:W-:-:S02]  /*1a60*/  UIADD3 UR5, UPT, UPT, UR6, 0x7f, URZ ;  /* 0x0000007f06057890 */ /* 0x002fc4000fffe0ff */
[----:B------:R-:W-:Y:S02]  /*1a70*/  UIADD3 UR71, UPT, UPT, UR6, 0xfe, URZ ;  /* 0x000000fe06477890 */ /* 0x000fe4000fffe0ff */
[----:B------:R-:W-:Y:S02]  /*1a80*/  USHF.R.S32.HI UR4, URZ, 0x1f, UR5 ;  /* 0x0000001fff047899 */ /* 0x000fe40008011405 */
[----:B------:R-:W-:Y:S02]  /*1a90*/  USEL UR53, UR53, 0x2, UP1 ;  /* 0x0000000235357887 */ /* 0x000fe40008800000 */
[----:B------:R-:W-:Y:S02]  /*1aa0*/  ULEA.HI UR4, UR4, UR5, URZ, 0x7 ;  /* 0x0000000504047291 */ /* 0x000fe4000f8f38ff */
[----:B------:R-:W-:Y:S02]  /*1ab0*/  USHF.L.U32 UR5, UR27, 0x4, URZ ;  /* 0x000000041b057899 */ /* 0x000fe400080006ff */
[----:B------:R-:W-:-:S02]  /*1ac0*/  USHF.R.S32.HI UR67, URZ, 0x7, UR4 ;  /* 0x00000007ff437899 */ /* 0x000fc40008011404 */
[----:B------:R-:W-:Y:S02]  /*1ad0*/  UIADD3 UR4, UPT, UPT, UR6, -0x1, URZ ;  /* 0xffffffff06047890 */ /* 0x000fe4000fffe0ff */
[----:B------:R-:W-:Y:S02]  /*1ae0*/  UISETP.LT.U32.AND UP0, UPT, UR67, 0x2, UPT ;  /* 0x000000024300788c */ /* 0x000fe4000bf01070 */
[----:B------:R-:W-:Y:S02]  /*1af0*/  UISETP.GE.U32.AND UP2, UPT, UR4, -0xff, UPT ;  /* 0xffffff010400788c */ /* 0x000fe4000bf46070 */
[----:B------:R-:W-:Y:S02]  /*1b00*/  USEL UR66, UR67, 0x2, UP0 ;  /* 0x0000000243427887 */ /* 0x000fe40008000000 */
[----:B------:R-:W-:Y:S02]  /*1b10*/  ULOP3.LUT UR68, UR5, 0x30, URZ, 0xe2, !UPT ;  /* 0x0000003005447892 */ /* 0x000fe4000f8ee2ff */
[----:B------:R-:W-:-:S02]  /*1b20*/  UIADD3 UR45, UPT, UPT, UR66, -0x1, URZ ;  /* 0xffffffff422d7890 */ /* 0x000fc4000fffe0ff */
[----:B------:R-:W-:Y:S01]  /*1b30*/  UIADD3 UR69, UPT, UPT, UR67, -UR66, URZ ;  /* 0x8000004243457290 */ /* 0x000fe2000fffe0ff */
[----:B------:R-:W-:Y:S02]  /*1b40*/  UMOV UR29, URZ ;  /* 0x000000ff001d7c82 */ /* 0x000fe40008000000 */
[----:B------:R-:W-:-:S04]  /*1b50*/  @UP2 UIADD3 UR45, UPT, UPT, UR66, URZ, URZ ;  /* 0x000000ff422d2290 */ /* 0x000fc8000fffe0ff */
[----:B--234-:R-:W-:-:S12]  /*1b60*/  UIADD3 UR45, UPT, UPT, UR45, 0x1, URZ ;  /* 0x000000012d2d7890 */ /* 0x01cfd8000fffe0ff */
.L_x_46:
[----:B------:R-:W-:Y:S01]  /*1b70*/  UISETP.NE.AND UP0, UPT, UR63, URZ, UPT ;  /* 0x000000ff3f00728c */ /* 0x000fe2000bf05270 */
[----:B-1----:R-:W1:Y:S08]  /*1b80*/  S2UR UR63, SR_CgaCtaId ;  /* 0x00000000003f79c3 */ /* 0x002e700000008800 */
[----:B---3--:R-:W-:Y:S05]  /*1b90*/  BRA.U UP0, `(.L_x_23) ;  /* 0x0000000100347547 */ /* 0x008fea000b800000 */
[----:B------:R-:W2:Y:S01]  /*1ba0*/  S2R R0, SR_CgaCtaId ;  /* 0x0000000000007919 */ /* 0x000ea20000008800 */
[----:B------:R-:W-:Y:S02]  /*1bb0*/  MOV R3, 0x400 ;  /* 0x0000040000037802 */ /* 0x000fe40000000f00 */
[----:B------:R-:W-:Y:S02]  /*1bc0*/  SHF.L.U32 R2, R8, 0x1f, RZ ;  /* 0x0000001f08027819 */ /* 0x000fe400000006ff */
[----:B--2---:R-:W-:-:S05]  /*1bd0*/  LEA R0, R0, R3, 0x18 ;  /* 0x0000000300007211 */ /* 0x004fca00078ec0ff */
[----:B------:R-:W-:-:S04]  /*1be0*/  IMAD R3, R9, 0x8, R0 ;  /* 0x0000000809037824 */ /* 0x000fc800078e0200 */
[----:B------:R-:W2:Y:S02]  /*1bf0*/  SYNCS.PHASECHK.TRANS64.TRYWAIT P0, [R3+URZ+0xe0], R2 ;  /* 0x0000e002030075a7 */ /* 0x000ea400080011ff */
[----:B--2---:R-:W-:Y:S05]  /*1c00*/  @!P0 BRA `(.L_x_24) ;  /* 0x00000070006c8947 */ /* 0x004fea0003800000 */
.L_x_140:
[----:B------:R-:W-:Y:S01]  /*1c10*/  VIADD R9, R9, 0x1 ;  /* 0x0000000109097836 */ /* 0x000fe20000000000 */
[----:B------:R2:W-:Y:S04]  /*1c20*/  SYNCS.ARRIVE.TRANS64.A1T0 RZ, [R3+URZ+0xd0], RZ ;  /* 0x0000d0ff03ff79a7 */ /* 0x0005e800081000ff */
[----:B------:R-:W-:-:S04]  /*1c30*/  ISETP.NE.AND P0, PT, R9, 0x2, PT ;  /* 0x000000020900780c */ /* 0x000fc80003f05270 */
[----:B------:R-:W-:Y:S02]  /*1c40*/  SEL R9, R9, RZ, P0 ;  /* 0x000000ff09097207 */ /* 0x000fe40000000000 */
[----:B--2---:R-:W-:-:S04]  /*1c50*/  SEL R3, RZ, 0x1, P0 ;  /* 0x00000001ff037807 */ /* 0x004fc80000000000 */
[----:B------:R-:W-:Y:S02]  /*1c60*/  LOP3.LUT R8, R8, R3, RZ, 0x3c, !PT ;  /* 0x0000000308087212 */ /* 0x000fe400078e3cff */
.L_x_23:
[----:B------:R-:W-:Y:S01]  /*1c70*/  UMOV UR22, 0x400 ;  /* 0x0000040000167882 */ /* 0x000fe20000000000 */
[----:B------:R-:W-:Y:S01]  /*1c80*/  SHF.L.U32 R0, R12, 0x1f, RZ ;  /* 0x0000001f0c007819 */ /* 0x000fe200000006ff */
[----:B-1----:R-:W-:Y:S02]  /*1c90*/  ULEA UR22, UR63, UR22, 0x18 ;  /* 0x000000163f167291 */ /* 0x002fe4000f8ec0ff */
[----:B------:R-:W-:Y:S02]  /*1ca0*/  UISETP.GE.U32.AND UP0, UPT, UR71, 0xff, UPT ;  /* 0x000000ff4700788c */ /* 0x000fe4000bf06070 */
[----:B------:R-:W-:Y:S02]  /*1cb0*/  ULEA UR4, UR29, UR22, 0x3 ;  /* 0x000000161d047291 */ /* 0x000fe4000f8e18ff */
[----:B------:R-:W-:Y:S02]  /*1cc0*/  ULEA UR27, UR20, UR70, 0x2 ;  /* 0x00000046141b7291 */ /* 0x000fe4000f8e10ff */
[----:B------:R-:W-:-:S02]  /*1cd0*/  ULEA UR59, UR16, UR68, 0x6 ;  /* 0x00000044103b7291 */ /* 0x000fc4000f8e30ff */
[----:B------:R-:W-:Y:S01]  /*1ce0*/  USHF.L.U32 UR27, UR27, 0x5, URZ ;  /* 0x000000051b1b7899 */ /* 0x000fe200080006ff */
[----:B------:R-:W-:Y:S02]  /*1cf0*/  UMOV UR13, URZ ;  /* 0x000000ff000d7c82 */ /* 0x000fe40008000000 */
[----:B------:R1:W2:Y:S01]  /*1d00*/  SYNCS.PHASECHK.TRANS64.TRYWAIT P1, [UR4+0x10], R0 ;  /* 0x00001000ff0075a7 */ /* 0x0002a20008021104 */
[----:B------:R-:W-:Y:S08]  /*1d10*/  BRA.U !UP0, `(.L_x_25) ;  /* 0x0000000508607547 */ /* 0x000ff0000b800000 */
[----:B------:R-:W-:Y:S01]  /*1d20*/  UMOV UR21, URZ ;  /* 0x000000ff00157c82 */ /* 0x000fe20008000000 */
[----:B------:R-:W-:-:S05]  /*1d30*/  UMOV UR6, UR29 ;  /* 0x0000001d00067c82 */ /* 0x000fca0008000000 */
.L_x_33:
[----:B------:R-:W-:Y:S01]  /*1d40*/  ULEA UR57, UR6, UR22, 0x3 ;  /* 0x0000001606397291 */ /* 0x000fe2000f8e18ff */
[----:B--2---:R-:W-:Y:S01]  /*1d50*/  @!P4 MOV R2, 0x18000 ;  /* 0x000180000002c802 */ /* 0x004fe20000000f00 */
[----:B--23--:R-:W-:Y:S10]  /*1d60*/  @P1 BRA `(.L_x_26) ;  /* 0x00000000000c1947 */ /* 0x00cff40003800000 */
[----:B------:R-:W-:-:S04]  /*1d70*/  SHF.L.U32 R3, R12, 0x1f, RZ ;  /* 0x0000001f0c037819 */ /* 0x000fc800000006ff */
[----:B------:R-:W2:Y:S02]  /*1d80*/  SYNCS.PHASECHK.TRANS64.TRYWAIT P0, [UR57+0x10], R3 ;  /* 0x00001003ff0075a7 */ /* 0x000ea40008001139 */
[----:B--2---:R-:W-:Y:S05]  /*1d90*/  @!P0 BRA `(.L_x_27) ;  /* 0x00000070001c8947 */ /* 0x004fea0003800000 */
.L_x_26:
[----:B------:R2:W-:Y:S01]  /*1da0*/  @!P4 SYNCS.ARRIVE.TRANS64 RZ, [UR57], R2 ;  /* 0x00000002ffffc9a7 */ /* 0x0005e20008000039 */
[----:B------:R-:W-:-:S04]  /*1db0*/  ULOP3.LUT UR4, UR53, 0x2, URZ, 0xfc, !UPT ;  /* 0x0000000235047892 */ /* 0x000fc8000f8efcff */
[----:B------:R-:W-:-:S09]  /*1dc0*/  UISETP.NE.AND UP0, UPT, UR4, 0x2, UPT ;  /* 0x000000020400788c */ /* 0x000fd2000bf05270 */
[----:B------:R-:W-:Y:S05]  /*1dd0*/  BRA.U UP0, `(.L_x_28) ;  /* 0x0000000100047547 */ /* 0x000fea000b800000 */
[----:B------:R-:W-:Y:S05]  /*1de0*/  BPT.TRAP 0x1 ;  /* 0x000000040000795c */ /* 0x000fea0000300000 */
.L_x_28:
[----:B------:R-:W-:Y:S04]  /*1df0*/  BSSY.RECONVERGENT B0, `(.L_x_29) ;  /* 0x0000003000007945 */ /* 0x000fe80003800200 */
[----:B------:R-:W-:Y:S05]  /*1e00*/  @P3 BRA `(.L_x_30) ;  /* 0x0000000000043947 */ /* 0x000fea0003800000 */
[----:B------:R-:W-:Y:S05]  /*1e10*/  BPT.TRAP 0x1 ;  /* 0x000000040000795c */ /* 0x000fea0000300000 */
.L_x_30:
[----:B------:R-:W-:Y:S05]  /*1e20*/  BSYNC.RECONVERGENT B0 ;  /* 0x0000000000007941 */ /* 0x000fea0003800200 */
.L_x_29:
[----:B------:R-:W-:Y:S01]  /*1e30*/  UIADD3 UR4, UPT, UPT, UR6, 0x1, URZ ;  /* 0x0000000106047890 */ /* 0x000fe2000fffe0ff */
[----:B------:R-:W-:Y:S01]  /*1e40*/  BSSY.RECONVERGENT B0, `(.L_x_31) ;  /* 0x0000040000007945 */ /* 0x000fe20003800200 */
[----:B------:R-:W-:Y:S02]  /*1e50*/  ELECT P0, URZ, PT ;  /* 0x0000000000ff782f */ /* 0x000fe40003800000 */
[----:B------:R-:W-:-:S04]  /*1e60*/  UISETP.NE.AND UP0, UPT, UR4, 0x2, UPT ;  /* 0x000000020400788c */ /* 0x000fc8000bf05270 */
[----:B------:R-:W-:Y:S02]  /*1e70*/  USEL UR5, URZ, 0x1, UP0 ;  /* 0x00000001ff057887 */ /* 0x000fe40008000000 */
[----:B------:R-:W-:-:S04]  /*1e80*/  USEL UR29, UR4, URZ, UP0 ;  /* 0x000000ff041d7287 */ /* 0x000fc80008000000 */
[----:B------:R-:W-:Y:S01]  /*1e90*/  ULEA UR4, UR29, UR22, 0x3 ;  /* 0x000000161d047291 */ /* 0x000fe2000f8e18ff */
[----:B------:R-:W-:-:S04]  /*1ea0*/  LOP3.LUT R12, R12, UR5, RZ, 0x3c, !PT ;  /* 0x000000050c0c7c12 */ /* 0x000fc8000f8e3cff */
[----:B-1----:R-:W-:-:S04]  /*1eb0*/  SHF.L.U32 R0, R12, 0x1f, RZ ;  /* 0x0000001f0c007819 */ /* 0x002fc800000006ff */
[----:B------:R1:W3:Y:S01]  /*1ec0*/  SYNCS.PHASECHK.TRANS64.TRYWAIT P1, [UR4+0x10], R0 ;  /* 0x00001000ff0075a7 */ /* 0x0002e20008021104 */
[----:B------:R-:W-:Y:S05]  /*1ed0*/  @!P0 BRA `(.L_x_32) ;  /* 0x0000000000d88947 */ /* 0x000fea0003800000 */
[----:B------:R-:W-:Y:S02]  /*1ee0*/  ULEA UR32, UR6, UR38, 0xd ;  /* 0x0000002606207291 */ /* 0x000fe4000f8e68ff */
[----:B------:R-:W-:Y:S02]  /*1ef0*/  UIADD3 UR4, UP1, UPT, UR54, 0x80, URZ ;  /* 0x0000008036047890 */ /* 0x000fe4000ff3e0ff */
[----:B------:R-:W-:Y:S02]  /*1f00*/  ULEA UR7, UR6, UR37, 0xe ;  /* 0x0000002506077291 */ /* 0x000fe4000f8e70ff */
[----:B------:R-:W-:Y:S02]  /*1f10*/  ULEA UR32, UR32, UR22, 0x2 ;  /* 0x0000001620207291 */ /* 0x000fe4000f8e10ff */
[----:B------:R-:W-:Y:S02]  /*1f20*/  USHF.L.U32 UR58, UR21, 0x7, URZ ;  /* 0x00000007153a7899 */ /* 0x000fe400080006ff */
[----:B------:R-:W-:-:S02]  /*1f30*/  UIADD3 UR14, UP0, UPT, UR54, 0x180, URZ ;  /* 0x00000180360e7890 */ /* 0x000fc4000ff1e0ff */
[----:B------:R-:W-:Y:S02]  /*1f40*/  UIADD3.X UR5, UPT, UPT, URZ, UR55, URZ, UP1, !UPT ;  /* 0x00000037ff057290 */ /* 0x000fe40008ffe4ff */
[----:B------:R-:W-:Y:S02]  /*1f50*/  ULEA UR7, UR7, UR22, 0x2 ;  /* 0x0000001607077291 */ /* 0x000fe4000f8e10ff */
[----:B------:R-:W-:Y:S02]  /*1f60*/  UIADD3 UR56, UPT, UPT, UR32, 0x8800, URZ ;  /* 0x0000880020387890 */ /* 0x000fe4000fffe0ff */
[----:B------:R-:W-:Y:S02]  /*1f70*/  UPRMT UR13, URZ, 0x5410, UR31 ;  /* 0x00005410ff0d7896 */ /* 0x000fe4000800001f */
[----:B------:R-:W-:Y:S02]  /*1f80*/  UIADD3 UR50, UPT, UPT, UR58, 0x20, URZ ;  /* 0x000000203a327890 */ /* 0x000fe4000fffe0ff */
[----:B------:R-:W-:-:S02]  /*1f90*/  UIADD3 UR48, UPT, UPT, UR32, 0xa800, URZ ;  /* 0x0000a80020307890 */ /* 0x000fc4000fffe0ff */
[----:B------:R-:W-:Y:S02]  /*1fa0*/  UIADD3 UR42, UPT, UPT, UR58, 0x40, URZ ;  /* 0x000000403a2a7890 */ /* 0x000fe4000fffe0ff */
[----:B------:R-:W-:Y:S02]  /*1fb0*/  UIADD3 UR40, UPT, UPT, UR32, 0xc800, URZ ;  /* 0x0000c80020287890 */ /* 0x000fe4000fffe0ff */
[----:B------:R-:W-:Y:S02]  /*1fc0*/  UIADD3 UR34, UPT, UPT, UR58, 0x60, URZ ;  /* 0x000000603a227890 */ /* 0x000fe4000fffe0ff */
[----:B------:R-:W-:Y:S02]  /*1fd0*/  UIADD3 UR32, UPT, UPT, UR32, 0xe800, URZ ;  /* 0x0000e80020207890 */ /* 0x000fe4000fffe0ff */
[----:B------:R-:W-:Y:S02]  /*1fe0*/  UIADD3.X UR15, UPT, UPT, URZ, UR55, URZ, UP0, !UPT ;  /* 0x00000037ff0f7290 */ /* 0x000fe400087fe4ff */
[----:B------:R-:W-:-:S02]  /*1ff0*/  UPRMT UR23, URZ, 0x5410, UR30 ;  /* 0x00005410ff177896 */ /* 0x000fc4000800001e */
[----:B------:R-:W-:Y:S02]  /*2000*/  UIADD3 UR24, UPT, UPT, UR7, 0x18800, URZ ;  /* 0x0001880007187890 */ /* 0x000fe4000fffe0ff */
[----:B------:R-:W-:Y:S01]  /*2010*/  UIADD3 UR8, UPT, UPT, UR7, 0x1c800, URZ ;  /* 0x0001c80007087890 */ /* 0x000fe2000fffe0ff */
[----:B------:R-:W-:Y:S01]  /*2020*/  UMOV UR46, 0x0 ;  /* 0x00000000002e7882 */ /* 0x000fe20000000000 */
[----:B------:R-:W-:Y:S01]  /*2030*/  UMOV UR47, 0x10000000 ;  /* 0x10000000002f7882 */ /* 0x000fe20000000000 */
[----:B------:R-:W-:Y:S01]  /*2040*/  UMOV UR49, UR57 ;  /* 0x0000003900317c82 */ /* 0x000fe20008000000 */
[----:B------:R-:W-:Y:S01]  /*2050*/  UMOV UR51, UR59 ;  /* 0x0000003b00337c82 */ /* 0x000fe20008000000 */
[----:B------:R-:W-:Y:S01]  /*2060*/  UMOV UR52, UR60 ;  /* 0x0000003c00347c82 */ /* 0x000fe20008000000 */
[----:B------:R-:W-:Y:S01]  /*2070*/  UMOV UR41, UR57 ;  /* 0x0000003900297c82 */ /* 0x000fe20008000000 */
[----:B------:R-:W-:Y:S01]  /*2080*/  UMOV UR43, UR59 ;  /* 0x0000003b002b7c82 */ /* 0x000fe20008000000 */
[----:B------:R-:W-:Y:S01]  /*2090*/  UMOV UR44, UR60 ;  /* 0x0000003c002c7c82 */ /* 0x000fe20008000000 */
[----:B------:R-:W-:Y:S01]  /*20a0*/  UTMALDG.3D.MULTICAST [UR56], [UR4], UR13, desc[UR46] ;  /* 0x00002e38040073b4 */ /* 0x000fe2000801180d */
[----:B------:R-:W-:Y:S01]  /*20b0*/  UMOV UR33, UR57 ;  /* 0x0000003900217c82 */ /* 0x000fe20008000000 */
        /* <DEDUP_REMOVED lines=10> */
[----:B------:R-:W-:Y:S01]  /*2160*/  UIADD3 UR16, UPT, UPT, UR7, 0x20800, URZ ;  /* 0x0002080007107890 */ /* 0x000fe2000fffe0ff */
[----:B------:R-:W-:Y:S01]  /*2170*/  UMOV UR17, UR57 ;  /* 0x0000003900117c82 */ /* 0x000fe20008000000 */
[----:B------:R-:W-:Y:S01]  /*2180*/  UMOV UR19, UR27 ;  /* 0x0000001b00137c82 */ /* 0x000fe20008000000 */
[----:B------:R-:W-:Y:S01]  /*2190*/  UTMALDG.3D.MULTICAST [UR40], [UR4], UR13, desc[UR46] ;  /* 0x00002e28040073b4 */ /* 0x000fe2000801180d */
[----:B------:R-:W-:Y:S01]  /*21a0*/  UMOV UR20, UR60 ;  /* 0x0000003c00147c82 */ /* 0x000fe20008000000 */
[----:B------:R-:W-:Y:S01]  /*21b0*/  UMOV UR18, UR42 ;  /* 0x0000002a00127c82 */ /* 0x000fe20008000000 */
[----:B------:R-:W-:Y:S01]  /*21c0*/  UTMALDG.3D.MULTICAST [UR32], [UR4], UR13, desc[UR46] ;  /* 0x00002e20040073b4 */ /* 0x000fe2000801180d */
[----:B------:R-:W-:Y:S01]  /*21d0*/  UTMALDG.3D.MULTICAST [UR24], [UR14], UR23, desc[UR46] ;  /* 0x00002e180e0073b4 */ /* 0x000fe20008011817 */
[----:B------:R4:W-:Y:S01]  /*21e0*/  UTMALDG.3D.MULTICAST [UR8], [UR14], UR23, desc[UR46] ;  /* 0x00002e080e0073b4 */ /* 0x0009e20008011817 */
[----:B------:R1:W-:Y:S01]  /*21f0*/  UTMALDG.3D.MULTICAST [UR16], [UR14], UR23, desc[UR46] ;  /* 0x00002e100e0073b4 */ /* 0x0003e20008011817 */
[----:B----4-:R-:W-:Y:S01]  /*2200*/  UIADD3 UR8, UPT, UPT, UR7, 0x24800, URZ ;  /* 0x0002480007087890 */ /* 0x010fe2000fffe0ff */
[----:B------:R-:W-:-:S08]  /*2210*/  UMOV UR10, UR34 ;  /* 0x00000022000a7c82 */ /* 0x000fd00008000000 */
[----:B------:R1:W-:Y:S02]  /*2220*/  UTMALDG.3D.MULTICAST [UR8], [UR14], UR23, desc[UR46] ;  /* 0x00002e080e0073b4 */ /* 0x0003e40008011817 */
[----:B-1----:R-:W-:Y:S01]  /*2230*/  NOP ;  /* 0x0000000000007918 */ /* 0x002fe20000000000 */
.L_x_32:
[----:B------:R-:W-:Y:S05]  /*2240*/  BSYNC.RECONVERGENT B0 ;  /* 0x0000000000007941 */ /* 0x000fea0003800200 */
.L_x_31:
[----:B------:R-:W-:Y:S01]  /*2250*/  UIADD3 UR21, UPT, UPT, UR21, 0x1, URZ ;  /* 0x0000000115157890 */ /* 0x000fe2000fffe0ff */
[----:B------:R-:W-:Y:S01]  /*2260*/  UMOV UR6, UR29 ;  /* 0x0000001d00067c82 */ /* 0x000fe20008000000 */
[----:B------:R-:W-:Y:S02]  /*2270*/  UMOV UR13, UR45 ;  /* 0x0000002d000d7c82 */ /* 0x000fe40008000000 */
[----:B------:R-:W-:-:S09]  /*2280*/  UISETP.NE.AND UP0, UPT, UR21, UR45, UPT ;  /* 0x0000002d1500728c */ /* 0x000fd2000bf05270 */
[----:B------:R-:W-:Y:S05]  /*2290*/  BRA.U UP0, `(.L_x_33) ;  /* 0xfffffff900a87547 */ /* 0x000fea000b83ffff */
.L_x_25:
[----:B------:R-:W-:Y:S01]  /*22a0*/  ULEA UR4, UR29, UR22, 0x3 ;  /* 0x000000161d047291 */ /* 0x000fe2000f8e18ff */
[----:B-1----:R-:W-:Y:S01]  /*22b0*/  SHF.L.U32 R0, R12, 0x1f, RZ ;  /* 0x0000001f0c007819 */ /* 0x002fe200000006ff */
[----:B------:R-:W-:Y:S01]  /*22c0*/  @!P2 SYNCS.ARRIVE.TRANS64.A1T0 RZ, [UR22+0x68], RZ ;  /* 0x000068ffffffa9a7 */ /* 0x000fe20008100016 */
[----:B------:R-:W-:-:S06]  /*22d0*/  UISETP.GT.AND UP0, UPT, UR67, UR66, UPT ;  /* 0x000000424300728c */ /* 0x000fcc000bf04270 */
[----:B--23--:R1:W2:Y:S03]  /*22e0*/  SYNCS.PHASECHK.TRANS64.TRYWAIT P1, [UR4+0x10], R0 ;  /* 0x00001000ff0075a7 */ /* 0x00c2a60008021104 */
[----:B------:R-:W-:Y:S05]  /*22f0*/  BRA.U !UP0, `(.L_x_34) ;  /* 0x00000005085c7547 */ /* 0x000fea000b800000 */
[----:B------:R-:W-:Y:S01]  /*2300*/  UIADD3 UR23, UPT, UPT, UR69, UR13, URZ ;  /* 0x0000000d45177290 */ /* 0x000fe2000fffe0ff */
[----:B------:R-:W-:-:S11]  /*2310*/  UMOV UR6, UR29 ;  /* 0x0000001d00067c82 */ /* 0x000fd60008000000 */
.L_x_42:
[----:B------:R-:W-:Y:S01]  /*2320*/  ULEA UR57, UR6, UR22, 0x3 ;  /* 0x0000001606397291 */ /* 0x000fe2000f8e18ff */
[----:B--2---:R-:W-:Y:S01]  /*2330*/  @!P4 MOV R2, 0x18000 ;  /* 0x000180000002c802 */ /* 0x004fe20000000f00 */
[----:B--23--:R-:W-:Y:S10]  /*2340*/  @P1 BRA `(.L_x_35) ;  /* 0x00000000000c1947 */ /* 0x00cff40003800000 */
[----:B------:R-:W-:-:S04]  /*2350*/  SHF.L.U32 R3, R12, 0x1f, RZ ;  /* 0x0000001f0c037819 */ /* 0x000fc800000006ff */
[----:B------:R-:W2:Y:S02]  /*2360*/  SYNCS.PHASECHK.TRANS64.TRYWAIT P0, [UR57+0x10], R3 ;  /* 0x00001003ff0075a7 */ /* 0x000ea40008001139 */
[----:B--2---:R-:W-:Y:S05]  /*2370*/  @!P0 BRA `(.L_x_36) ;  /* 0x0000006800bc8947 */ /* 0x004fea0003800000 */
.L_x_35:
[----:B------:R2:W-:Y:S01]  /*2380*/  @!P4 SYNCS.ARRIVE.TRANS64 RZ, [UR57], R2 ;  /* 0x00000002ffffc9a7 */ /* 0x0005e20008000039 */
[----:B------:R-:W-:-:S04]  /*2390*/  ULOP3.LUT UR4, UR53, 0x2, URZ, 0xfc, !UPT ;  /* 0x0000000235047892 */ /* 0x000fc8000f8efcff */
[----:B------:R-:W-:-:S09]  /*23a0*/  UISETP.NE.AND UP0, UPT, UR4, 0x2, UPT ;  /* 0x000000020400788c */ /* 0x000fd2000bf05270 */
[----:B------:R-:W-:Y:S05]  /*23b0*/  BRA.U UP0, `(.L_x_37) ;  /* 0x0000000100047547 */ /* 0x000fea000b800000 */
[----:B------:R-:W-:Y:S05]  /*23c0*/  BPT.TRAP 0x1 ;  /* 0x000000040000795c */ /* 0x000fea0000300000 */
.L_x_37:
[----:B------:R-:W-:Y:S04]  /*23d0*/  BSSY.RECONVERGENT B0, `(.L_x_38) ;  /* 0x0000003000007945 */ /* 0x000fe80003800200 */
[----:B------:R-:W-:Y:S05]  /*23e0*/  @P3 BRA `(.L_x_39) ;  /* 0x0000000000043947 */ /* 0x000fea0003800000 */
[----:B------:R-:W-:Y:S05]  /*23f0*/  BPT.TRAP 0x1 ;  /* 0x000000040000795c */ /* 0x000fea0000300000 */
.L_x_39:
[----:B------:R-:W-:Y:S05]  /*2400*/  BSYNC.RECONVERGENT B0 ;  /* 0x0000000000007941 */ /* 0x000fea0003800200 */
.L_x_38:
        /* <DEDUP_REMOVED lines=56> */
[----:B------:R4:W-:Y:S01]  /*2790*/  UTMALDG.3D.MULTICAST [UR32], [UR4], UR16, desc[UR46] ;  /* 0x00002e20040073b4 */ /* 0x0009e20008011810 */
[----:B------:R-:W-:Y:S01]  /*27a0*/  UTMALDG.3D.MULTICAST [UR24], [UR14], UR21, desc[UR46] ;  /* 0x00002e180e0073b4 */ /* 0x000fe20008011815 */
[----:B------:R2:W-:Y:S01]  /*27b0*/  UTMALDG.3D.MULTICAST [UR8], [UR14], UR21, desc[UR46] ;  /* 0x00002e080e0073b4 */ /* 0x0005e20008011815 */
[----:B----4-:R-:W-:-:S09]  /*27c0*/  UIADD3 UR16, UPT, UPT, UR7, 0x20800, URZ ;  /* 0x0002080007107890 */ /* 0x010fd2000fffe0ff */
[----:B------:R4:W-:Y:S01]  /*27d0*/  UTMALDG.3D.MULTICAST [UR16], [UR14], UR21, desc[UR46] ;  /* 0x00002e100e0073b4 */ /* 0x0009e20008011815 */
[----:B--2---:R-:W-:Y:S01]  /*27e0*/  UIADD3 UR8, UPT, UPT, UR7, 0x24800, URZ ;  /* 0x0002480007087890 */ /* 0x004fe2000fffe0ff */
[----:B------:R-:W-:-:S08]  /*27f0*/  UMOV UR10, UR34 ;  /* 0x00000022000a7c82 */ /* 0x000fd00008000000 */
[----:B------:R4:W-:Y:S02]  /*2800*/  UTMALDG.3D.MULTICAST [UR8], [UR14], UR21, desc[UR46] ;  /* 0x00002e080e0073b4 */ /* 0x0009e40008011815 */
[----:B----4-:R-:W-:Y:S01]  /*2810*/  NOP ;  /* 0x0000000000007918 */ /* 0x010fe20000000000 */
.L_x_41:
[----:B------:R-:W-:Y:S05]  /*2820*/  BSYNC.RECONVERGENT B0 ;  /* 0x0000000000007941 */ /* 0x000fea0003800200 */
.L_x_40:
[----:B------:R-:W-:Y:S01]  /*2830*/  UIADD3 UR13, UPT, UPT, UR13, 0x1, URZ ;  /* 0x000000010d0d7890 */ /* 0x000fe2000fffe0ff */
[----:B------:R-:W-:-:S03]  /*2840*/  UMOV UR6, UR29 ;  /* 0x0000001d00067c82 */ /* 0x000fc60008000000 */
[----:B------:R-:W-:-:S09]  /*2850*/  UISETP.NE.AND UP0, UPT, UR13, UR23, UPT ;  /* 0x000000170d00728c */ /* 0x000fd2000bf05270 */
[----:B------:R-:W-:Y:S05]  /*2860*/  BRA.U UP0, `(.L_x_42) ;  /* 0xfffffff900ac7547 */ /* 0x000fea000b83ffff */
.L_x_34:
[C---:B------:R-:W-:Y:S01]  /*2870*/  LEA R3, R11.reuse, UR22, 0x3 ;  /* 0x000000160b037c11 */ /* 0x040fe2000f8e18ff */
[----:B------:R-:W-:Y:S01]  /*2880*/  NOP ;  /* 0x0000000000007918 */ /* 0x000fe20000000000 */
[----:B-1----:R-:W-:Y:S02]  /*2890*/  SHF.L.U32 R0, R10, 0x1f, RZ ;  /* 0x0000001f0a007819 */ /* 0x002fe400000006ff */
[----:B------:R-:W-:Y:S02]  /*28a0*/  LEA R5, R11, UR22, 0x4 ;  /* 0x000000160b057c11 */ /* 0x000fe4000f8e20ff */
[----:B------:R-:W1:Y:S02]  /*28b0*/  SYNCS.PHASECHK.TRANS64.TRYWAIT P0, [R3+URZ+0x70], R0 ;  /* 0x00007000030075a7 */ /* 0x000e6400080011ff */
[----:B-1----:R-:W-:Y:S05]  /*28c0*/  @!P0 BRA `(.L_x_43) ;  /* 0x0000006400808947 */ /* 0x002fea0003800000 */
.L_x_143:
[----:B------:R-:W4:Y:S01]  /*28d0*/  LDS.128 R4, [R5+0x100] ;  /* 0x0001000005047984 */ /* 0x000f220000000c00 */
[----:B------:R-:W-:Y:S01]  /*28e0*/  UISETP.GE.AND UP0, UPT, UR39, 0x1, UPT ;  /* 0x000000012700788c */ /* 0x000fe2000bf06270 */
[----:B------:R-:W-:Y:S01]  /*28f0*/  @!PT LDS RZ, [RZ] ;  /* 0x00000000fffff984 */ /* 0x000fe20000000800 */
[----:B------:R-:W-:Y:S01]  /*2900*/  @!PT LDS RZ, [RZ] ;  /* 0x00000000fffff984 */ /* 0x000fe20000000800 */
[----:B------:R-:W-:Y:S01]  /*2910*/  @!PT LDS RZ, [RZ] ;  /* 0x00000000fffff984 */ /* 0x000fe20000000800 */
[----:B------:R-:W-:Y:S01]  /*2920*/  @!PT LDS RZ, [RZ] ;  /* 0x00000000fffff984 */ /* 0x000fe20000000800 */
[----:B------:R1:W-:Y:S06]  /*2930*/  MEMBAR.ALL.CTA ;  /* 0x0000000000007992 */ /* 0x0003ec0000008000 */
[----:B-1----:R-:W1:Y:S01]  /*2940*/  FENCE.VIEW.ASYNC.S ;  /* 0x00000000000073c6 */ /* 0x002e620000000000 */
[----:B----4-:R-:W-:-:S13]  /*2950*/  LOP3.LUT P0, RZ, R6, 0x1, RZ, 0xc0, !PT ;  /* 0x0000000106ff7812 */ /* 0x010fda000780c0ff */
[----:B-1----:R-:W-:Y:S01]  /*2960*/  VOTEU.ANY UP1, P0 ;  /* 0x0000000000ff7886 */ /* 0x002fe20000020100 */
[----:B------:R-:W-:-:S13]  /*2970*/  PLOP3.LUT P0, PT, PT, PT, UP1, 0x80, 0x8 ;  /* 0x000000000008781c */ /* 0x000fda0003f0f018 */
[----:B------:R-:W-:Y:S02]  /*2980*/  @P0 LOP3.LUT R0, R5, 0xffff, RZ, 0xc0, !PT ;  /* 0x0000ffff05000812 */ /* 0x000fe400078ec0ff */
[----:B--2---:R-:W-:Y:S02]  /*2990*/  @P0 MOV R2, R4 ;  /* 0x0000000400020202 */ /* 0x004fe40000000f00 */
[----:B------:R-:W-:Y:S01]  /*29a0*/  @P0 R2UR UR5, R0 ;  /* 0x00000000000502ca */ /* 0x000fe200000e0000 */
[----:B------:R-:W-:Y:S01]  /*29b0*/  VIADD R0, R3, 0x80 ;  /* 0x0000008003007836 */ /* 0x000fe20000000000 */
[----:B------:R-:W-:Y:S02]  /*29c0*/  @P0 SHF.R.U32.HI R4, RZ, 0x10, R5 ;  /* 0x00000010ff040819 */ /* 0x000fe40000011605 */
[----:B------:R-:W-:Y:S02]  /*29d0*/  @P0 R2UR UR6, R2 ;  /* 0x00000000020602ca */ /* 0x000fe400000e0000 */
[----:B------:R-:W-:-:S02]  /*29e0*/  PRMT R0, RZ, 0x654, R0 ;  /* 0x00000654ff007816 */ /* 0x000fc40000000000 */
[----:B------:R-:W-:Y:S02]  /*29f0*/  @P0 R2UR UR4, R4 ;  /* 0x00000000040402ca */ /* 0x000fe400000e0000 */
[----:B------:R1:W-:Y:S03]  /*2a00*/  SYNCS.ARRIVE.TRANS64.RED.A1T0 RZ, [R0+URZ], RZ ;  /* 0x000000ff00ff79a7 */ /* 0x0003e600081004ff */
[----:B------:R-:W-:-:S04]  /*2a10*/  @UP1 UMOV UR61, UR5 ;  /* 0x00000005003d1c82 */ /* 0x000fc80008000000 */
[----:B------:R-:W-:-:S04]  /*2a20*/  @UP1 UMOV UR62, UR6 ;  /* 0x00000006003e1c82 */ /* 0x000fc80008000000 */
[----:B------:R-:W-:Y:S01]  /*2a30*/  @UP1 UMOV UR60, UR4 ;  /* 0x00000004003c1c82 */ /* 0x000fe20008000000 */
[----:B------:R-:W-:Y:S05]  /*2a40*/  BRA.U !UP0, `(.L_x_44) ;  /* 0x0000000108d47547 */ /* 0x000fea000b800000 */
[----:B------:R-:W2:Y:S01]  /*2a50*/  LDCU.128 UR12, c[0x0][0xb10] ;  /* 0x00016200ff0c77ac */ /* 0x000ea20008000c00 */
[----:B------:R-:W4:Y:S01]  /*2a60*/  LDCU UR21, c[0x0][0xb20] ;  /* 0x00016400ff1577ac */ /* 0x000f220008000800 */
[----:B------:R-:W3:Y:S01]  /*2a70*/  LDCU UR20, c[0x0][0xb0c] ;  /* 0x00016180ff1477ac */ /* 0x000ee20008000800 */
[----:B------:R-:W1:Y:S01]  /*2a80*/  LDCU.64 UR8, c[0x0][0xb28] ;  /* 0x00016500ff0877ac */ /* 0x000e620008000a00 */
[----:B------:R-:W-:Y:S02]  /*2a90*/  UISETP.NE.AND UP3, UPT, UR39, 0x1, UPT ;  /* 0x000000012700788c */ /* 0x000fe4000bf65270 */
[----:B--2---:R-:W-:Y:S02]  /*2aa0*/  UIMAD.WIDE.U32 UR6, UR64, UR15, URZ ;  /* 0x0000000f400672a5 */ /* 0x004fe4000f8e00ff */
[----:B------:R-:W-:Y:S02]  /*2ab0*/  UIMAD.WIDE.U32 UR4, UR65, UR12, URZ ;  /* 0x0000000c410472a5 */ /* 0x000fe4000f8e00ff */
[----:B------:R-:W-:-:S02]  /*2ac0*/  UISETP.NE.AND UP0, UPT, UR14, 0x1, UPT ;  /* 0x000000010e00788c */ /* 0x000fc4000bf05270 */
[----:B------:R-:W-:Y:S01]  /*2ad0*/  UIMAD.WIDE.U32 UR18, UR61, UR15, URZ ;  /* 0x0000000f3d1272a5 */ /* 0x000fe2000f8e00ff */
[----:B------:R-:W-:Y:S02]  /*2ae0*/  UMOV UR6, UR7 ;  /* 0x0000000700067c82 */ /* 0x000fe40008000000 */
[----:B------:R-:W-:Y:S01]  /*2af0*/  UMOV UR4, UR5 ;  /* 0x0000000500047c82 */ /* 0x000fe20008000000 */
[----:B----4-:R-:W-:Y:S02]  /*2b00*/  USHF.R.U32.HI UR6, URZ, UR21, UR6 ;  /* 0x00000015ff067299 */ /* 0x010fe40008011606 */
[----:B---3--:R-:W-:Y:S02]  /*2b10*/  UISETP.NE.AND UP2, UPT, UR20, 0x1, UPT ;  /* 0x000000011400788c */ /* 0x008fe4000bf45270 */
[----:B------:R-:W-:Y:S02]  /*2b20*/  USHF.R.U32.HI UR4, URZ, UR13, UR4 ;  /* 0x0000000dff047299 */ /* 0x000fe40008011604 */
[----:B------:R-:W-:-:S02]  /*2b30*/  USEL UR5, UR64, UR6, !UP0 ;  /* 0x0000000640057287 */ /* 0x000fc4000c000000 */
[----:B------:R-:W-:Y:S02]  /*2b40*/  USEL UR6, UR65, UR4, !UP2 ;  /* 0x0000000441067287 */ /* 0x000fe4000d000000 */
[----:B-1----:R-:W-:Y:S01]  /*2b50*/  UIMAD.WIDE.U32 UR10, UR5, UR8, URZ ;  /* 0x00000008050a72a5 */ /* 0x002fe2000f8e00ff */
[----:B------:R-:W-:Y:S01]  /*2b60*/  UMOV UR4, UR19 ;  /* 0x0000001300047c82 */ /* 0x000fe20008000000 */
[----:B------:R-:W-:Y:S02]  /*2b70*/  UIMAD.WIDE.U32 UR16, UR62, UR12, URZ ;  /* 0x0000000c3e1072a5 */ /* 0x000fe4000f8e00ff */
[----:B------:R-:W-:-:S03]  /*2b80*/  UIMAD.WIDE.U32 UR18, UR6, UR8, URZ ;  /* 0x00000008061272a5 */ /* 0x000fc6000f8e00ff */
[----:B------:R-:W-:Y:S01]  /*2b90*/  UMOV UR10, UR11 ;  /* 0x0000000b000a7c82 */ /* 0x000fe20008000000 */
[----:B------:R-:W-:Y:S02]  /*2ba0*/  USHF.R.U32.HI UR4, URZ, UR21, UR4 ;  /* 0x00000015ff047299 */ /* 0x000fe40008011604 */
[----:B------:R-:W-:Y:S01]  /*2bb0*/  @UP3 USHF.R.U32.HI UR5, URZ, UR9, UR10 ;  /* 0x00000009ff053299 */ /* 0x000fe2000801160a */
[----:B------:R-:W-:Y:S01]  /*2bc0*/  UMOV UR16, UR17 ;  /* 0x0000001100107c82 */ /* 0x000fe20008000000 */
[----:B------:R-:W-:Y:S01]  /*2bd0*/  UMOV UR18, UR19 ;  /* 0x0000001300127c82 */ /* 0x000fe20008000000 */
[----:B------:R-:W-:Y:S02]  /*2be0*/  USHF.R.U32.HI UR13, URZ, UR13, UR16 ;  /* 0x0000000dff0d7299 */ /* 0x000fe40008011610 */
[----:B------:R-:W-:Y:S02]  /*2bf0*/  USEL UR4, UR61, UR4, !UP0 ;  /* 0x000000043d047287 */ /* 0x000fe4000c000000 */
[----:B------:R-:W-:-:S02]  /*2c00*/  @UP3 USHF.R.U32.HI UR6, URZ, UR9, UR18 ;  /* 0x00000009ff063299 */ /* 0x000fc40008011612 */
[----:B------:R-:W-:Y:S02]  /*2c10*/  UIMAD UR7, UR39, UR5, URZ ;  /* 0x00000005270772a4 */ /* 0x000fe4000f8e02ff */
[----:B------:R-:W-:Y:S02]  /*2c20*/  USEL UR5, UR62, UR13, !UP2 ;  /* 0x0000000d3e057287 */ /* 0x000fe4000d000000 */
[----:B------:R-:W-:Y:S02]  /*2c30*/  UIMAD UR10, UR39, UR6, URZ ;  /* 0x00000006270a72a4 */ /* 0x000fe4000f8e02ff */
[----:B------:R-:W-:Y:S02]  /*2c40*/  UISETP.GE.AND UP0, UPT, UR4, UR7, UPT ;  /* 0x000000070400728c */ /* 0x000fe4000bf06270 */
[----:B------:R-:W-:Y:S02]  /*2c50*/  UIMAD.WIDE.U32 UR12, UR4, UR8, URZ ;  /* 0x00000008040c72a5 */ /* 0x000fe4000f8e00ff */
[----:B------:R-:W-:-:S02]  /*2c60*/  UISETP.GE.OR UP0, UPT, UR5, UR10, UP0 ;  /* 0x0000000a0500728c */ /* 0x000fc40008706670 */
        /* <DEDUP_REMOVED lines=19> */
.L_x_44:
[----:B------:R-:W2:Y:S02]  /*2da0*/  LDCU UR4, c[0x0][0xb30] ;  /* 0x00016600ff0477ac */ /* 0x000ea40008000800 */
[----:B--2---:R-:W-:-:S09]  /*2db0*/  UISETP.NE.AND UP0, UPT, UR4, 0x1, UPT ;  /* 0x000000010400788c */ /* 0x004fd2000bf05270 */
[----:B------:R-:W-:Y:S05]  /*2dc0*/  BRA.U UP0, `(.L_x_45) ;  /* 0x0000000100447547 */ /* 0x000fea000b800000 */
[----:B------:R-:W2:Y:S01]  /*2dd0*/  LDCU.128 UR8, c[0x0][0xb10] ;  /* 0x00016200ff0877ac */ /* 0x000ea20008000c00 */
[----:B------:R-:W4:Y:S01]  /*2de0*/  LDCU UR12, c[0x0][0xb0c] ;  /* 0x00016180ff0c77ac */ /* 0x000f220008000800 */
[----:B------:R-:W1:Y:S01]  /*2df0*/  LDCU UR13, c[0x0][0xb20] ;  /* 0x00016400ff0d77ac */ /* 0x000e620008000800 */
[----:B--2---:R-:W-:Y:S02]  /*2e00*/  UIMAD.WIDE.U32 UR6, UR62, UR8, URZ ;  /* 0x000000083e0672a5 */ /* 0x004fe4000f8e00ff */
[----:B------:R-:W-:Y:S02]  /*2e10*/  UIMAD.WIDE.U32 UR4, UR61, UR11, URZ ;  /* 0x0000000b3d0472a5 */ /* 0x000fe4000f8e00ff */
[----:B----4-:R-:W-:Y:S02]  /*2e20*/  UISETP.NE.AND UP2, UPT, UR12, 0x1, UPT ;  /* 0x000000010c00788c */ /* 0x010fe4000bf45270 */
[----:B------:R-:W-:Y:S01]  /*2e30*/  UISETP.NE.AND UP0, UPT, UR10, 0x1, UPT ;  /* 0x000000010a00788c */ /* 0x000fe2000bf05270 */
[----:B------:R-:W-:-:S02]  /*2e40*/  UMOV UR6, UR7 ;  /* 0x0000000700067c82 */ /* 0x000fc40008000000 */
[----:B------:R-:W-:Y:S01]  /*2e50*/  UMOV UR4, UR5 ;  /* 0x0000000500047c82 */ /* 0x000fe20008000000 */
[----:B------:R-:W-:Y:S02]  /*2e60*/  USHF.R.U32.HI UR9, URZ, UR9, UR6 ;  /* 0x00000009ff097299 */ /* 0x000fe40008011606 */
[----:B-1----:R-:W-:Y:S02]  /*2e70*/  USHF.R.U32.HI UR4, URZ, UR13, UR4 ;  /* 0x0000000dff047299 */ /* 0x002fe40008011604 */
[----:B------:R-:W-:Y:S02]  /*2e80*/  USEL UR5, UR62, UR9, !UP2 ;  /* 0x000000093e057287 */ /* 0x000fe4000d000000 */
[----:B------:R-:W-:-:S04]  /*2e90*/  USEL UR4, UR61, UR4, !UP0 ;  /* 0x000000043d047287 */ /* 0x000fc8000c000000 */
[----:B------:R-:W-:Y:S02]  /*2ea0*/  UIADD3 UR6, UPT, UPT, UR5, -UR4, URZ ;  /* 0x8000000405067290 */ /* 0x000fe4000fffe0ff */
[----:B------:R-:W-:Y:S02]  /*2eb0*/  UIADD3 UR4, UPT, UPT, -UR5, UR4, URZ ;  /* 0x0000000405047290 */ /* 0x000fe4000fffe1ff */
[----:B------:R-:W-:Y:S02]  /*2ec0*/  UIMAD UR61, UR6, UR10, UR61 ;  /* 0x0000000a063d72a4 */ /* 0x000fe4000f8e023d */
[----:B------:R-:W-:-:S12]  /*2ed0*/  UIMAD UR62, UR4, UR12, UR62 ;  /* 0x0000000c043e72a4 */ /* 0x000fd8000f8e023e */
.L_x_45:
[----:B------:R-:W-:Y:S01]  /*2ee0*/  VIADD R11, R11, 0x1 ;  /* 0x000000010b0b7836 */ /* 0x000fe20000000000 */
[----:B------:R-:W-:Y:S02]  /*2ef0*/  R2UR UR5, R71 ;  /* 0x00000000470572ca */ /* 0x000fe400000e0000 */
[----:B------:R-:W-:Y:S02]  /*2f00*/  R2UR UR4, R70 ;  /* 0x00000000460472ca */ /* 0x000fe400000e0000 */
[C---:B------:R-:W-:Y:S02]  /*2f10*/  ISETP.NE.AND P0, PT, R11.reuse, 0x2, PT ;  /* 0x000000020b00780c */ /* 0x040fe40003f05270 */
[----:B------:R-:W-:Y:S02]  /*2f20*/  PLOP3.LUT P2, PT, PT, PT, PT, 0x80, 0x8 ;  /* 0x000000000008781c */ /* 0x000fe40003f4f070 */
[----:B------:R-:W-:Y:S02]  /*2f30*/  SEL R3, RZ, 0x1, P0 ;  /* 0x00000001ff037807 */ /* 0x000fe40000000000 */
[----:B------:R-:W-:-:S02]  /*2f40*/  SEL R11, R11, RZ, P0 ;  /* 0x000000ff0b0b7207 */ /* 0x000fc40000000000 */
[----:B------:R-:W-:Y:S01]  /*2f50*/  LOP3.LUT R10, R10, R3, RZ, 0x3c, !PT ;  /* 0x000000030a0a7212 */ /* 0x000fe200078e3cff */
[----:B------:R-:W-:Y:S02]  /*2f60*/  UIADD3 UR16, UPT, UPT, UR62, UR5, URZ ;  /* 0x000000053e107290 */ /* 0x000fe4000fffe0ff */
[----:B------:R-:W-:Y:S01]  /*2f70*/  UIADD3 UR20, UPT, UPT, UR61, UR4, URZ ;  /* 0x000000043d147290 */ /* 0x000fe2000fffe0ff */
[----:B------:R-:W-:Y:S11]  /*2f80*/  BRA.U UP1, `(.L_x_46) ;  /* 0xffffffe901f87547 */ /* 0x000ff6000b83ffff */
[----:B------:R-:W-:Y:S01]  /*2f90*/  UIADD3 UR22, UPT, UPT, UR22, 0x10, URZ ;  /* 0x0000001016167890 */ /* 0x000fe2000fffe0ff */
[----:B------:R-:W-:-:S03]  /*2fa0*/  SHF.L.U32 R3, R12, 0x1f, RZ ;  /* 0x0000001f0c037819 */ /* 0x000fc600000006ff */
[----:B------:R-:W-:-:S09]  /*2fb0*/  ULEA UR4, UR29, UR22, 0x3 ;  /* 0x000000161d047291 */ /* 0x000fd2000f8e18ff */
[----:B------:R-:W2:Y:S02]  /*2fc0*/  SYNCS.PHASECHK.TRANS64.TRYWAIT P0, [UR4], R3 ;  /* 0x00000003ff0075a7 */ /* 0x000ea40008001104 */
[----:B--2---:R-:W-:Y:S05]  /*2fd0*/  @!P0 BRA `(.L_x_47) ;  /* 0x0000005c00d08947 */ /* 0x004fea0003800000 */
.L_x_145:
[----:B------:R-:W-:-:S04]  /*2fe0*/  UIADD3 UR4, UPT, UPT, UR29, 0x1, URZ ;  /* 0x000000011d047890 */ /* 0x000fc8000fffe0ff */
[----:B------:R-:W-:-:S04]  /*2ff0*/  UISETP.NE.AND UP0, UPT, UR4, 0x2, UPT ;  /* 0x000000020400788c */ /* 0x000fc8000bf05270 */
[----:B------:R-:W-:Y:S02]  /*3000*/  USEL UR5, URZ, 0x1, UP0 ;  /* 0x00000001ff057887 */ /* 0x000fe40008000000 */
[----:B------:R-:W-:-:S04]  /*3010*/  USEL UR4, UR4, URZ, UP0 ;  /* 0x000000ff04047287 */ /* 0x000fc80008000000 */
[----:B------:R-:W-:Y:S01]  /*3020*/  ULEA UR4, UR4, UR22, 0x3 ;  /* 0x0000001604047291 */ /* 0x000fe2000f8e18ff */
[----:B-1----:R-:W-:-:S04]  /*3030*/  LOP3.LUT R3, R12, UR5, RZ, 0x3c, !PT ;  /* 0x000000050c037c12 */ /* 0x002fc8000f8e3cff */
[----:B------:R-:W-:Y:S01]  /*3040*/  SHF.L.U32 R3, R3, 0x1f, RZ ;  /* 0x0000001f03037819 */ /* 0x000fe200000006ff */
[----:B------:R-:W-:-:S07]  /*3050*/  IMAD.U32 R0, RZ, RZ, UR4 ;  /* 0x00000004ff007e24 */ /* 0x000fce000f8e00ff */
.L_x_48:
[----:B-1----:R1:W2:Y:S02]  /*3060*/  SYNCS.PHASECHK.TRANS64.TRYWAIT P0, [R0+URZ], R3 ;  /* 0x00000003000075a7 */ /* 0x0022a400080011ff */
[----:B--2---:R-:W-:Y:S05]  /*3070*/  @!P0 NANOSLEEP.SYNCS 0x989680 ;  /* 0x009896800000895d */ /* 0x004fea0003900000 */
[----:B------:R-:W2:Y:S02]  /*3080*/  @!P0 SYNCS.PHASECHK.TRANS64 P0, [R0+URZ], R3 ;  /* 0x00000003000085a7 */ /* 0x000ea400080010ff */
[----:B--2---:R-:W-:Y:S05]  /*3090*/  @P0 EXIT ;  /* 0x000000000000094d */ /* 0x004fea0003800000 */
[----:B------:R-:W-:Y:S05]  /*30a0*/  BRA `(.L_x_48) ;  /* 0xfffffffc00ec7947 */ /* 0x000fea000383ffff */
.L_x_22:
[----:B------:R-:W-:-:S04]  /*30b0*/  UISETP.NE.AND UP0, UPT, UR63, URZ, UPT ;  /* 0x000000ff3f00728c */ /* 0x000fc8000bf05270 */
[----:B------:R-:W-:-:S09]  /*30c0*/  UISETP.NE.OR UP0, UPT, UR17, 0x1, UP0 ;  /* 0x000000011100788c */ /* 0x000fd20008705670 */
[----:B------:R-:W-:Y:S05]  /*30d0*/  BRA.U UP0, `(.L_x_49) ;  /* 0x0000000500487547 */ /* 0x000fea000b800000 */
[----:B------:R-:W-:Y:S01]  /*30e0*/  ISETP.GE.U32.AND P2, PT, R0, 0x10, PT ;  /* 0x000000100000780c */ /* 0x000fe20003f46070 */
[----:B------:R-:W-:Y:S01]  /*30f0*/  IMAD.MOV.U32 R12, RZ, RZ, 0x1 ;  /* 0x00000001ff0c7424 */ /* 0x000fe200078e00ff */
[----:B------:R-:W-:Y:S02]  /*3100*/  CS2R R10, SRZ ;  /* 0x00000000000a7805 */ /* 0x000fe4000001ff00 */
[----:B------:R-:W-:Y:S01]  /*3110*/  CS2R R8, SRZ ;  /* 0x0000000000087805 */ /* 0x000fe2000001ff00 */
[----:B------:R-:W-:Y:S01]  /*3120*/  UMOV UR6, 0x400 ;  /* 0x0000040000067882 */ /* 0x000fe20000000000 */
[----:B------:R-:W-:Y:S01]  /*3130*/  UMOV UR5, URZ ;  /* 0x000000ff00057c82 */ /* 0x000fe20008000000 */
[----:B------:R-:W-:-:S12]  /*3140*/  ULEA UR6, UR63, UR6, 0x18 ;  /* 0x000000063f067291 */ /* 0x000fd8000f8ec0ff */
.L_x_53:
[----:B------:R-:W-:Y:S02]  /*3150*/  LEA R2, R8, UR6, 0x3 ;  /* 0x0000000608027c11 */ /* 0x000fe4000f8e18ff */
[----:B------:R-:W-:-:S03]  /*3160*/  SHF.L.U32 R5, R9, 0x1f, RZ ;  /* 0x0000001f09057819 */ /* 0x000fc600000006ff */
[----:B------:R-:W-:Y:S01]  /*3170*/  VIADD R4, R2, 0xe0 ;  /* 0x000000e002047836 */ /* 0x000fe20000000000 */
[----:B------:R-:W1:Y:S02]  /*3180*/  SYNCS.PHASECHK.TRANS64.TRYWAIT P0, [R2+URZ+0xd0], R5 ;  /* 0x0000d005020075a7 */ /* 0x000e6400080011ff */
[----:B-1----:R-:W-:Y:S05]  /*3190*/  @!P0 BRA `(.L_x_50) ;  /* 0x0000005c00788947 */ /* 0x002fea0003800000 */
.L_x_146:
[----:B------:R-:W-:Y:S01]  /*31a0*/  ULEA UR4, UR5, UR6, 0x3 ;  /* 0x0000000605047291 */ /* 0x000fe2000f8e18ff */
[----:B------:R-:W-:Y:S02]  /*31b0*/  PRMT R4, RZ, 0x654, R4 ;  /* 0x00000654ff047816 */ /* 0x000fe40000000004 */
[----:B-1----:R-:W-:Y:S01]  /*31c0*/  SHF.L.U32 R5, R12, 0x1f, RZ ;  /* 0x0000001f0c057819 */ /* 0x002fe200000006ff */
[----:B------:R-:W-:Y:S01]  /*31d0*/  UIADD3 UR7, UPT, UPT, UR4, 0x70, URZ ;  /* 0x0000007004077890 */ /* 0x000fe2000fffe0ff */
[----:B------:R1:W-:Y:S05]  /*31e0*/  SYNCS.ARRIVE.TRANS64.RED.A1T0 RZ, [R4+URZ], RZ ;  /* 0x000000ff04ff79a7 */ /* 0x0003ea00081004ff */
[----:B------:R-:W-:Y:S01]  /*31f0*/  IMAD.U32 R7, RZ, RZ, UR7 ;  /* 0x00000007ff077e24 */ /* 0x000fe2000f8e00ff */
[----:B------:R-:W2:Y:S04]  /*3200*/  SYNCS.PHASECHK.TRANS64.TRYWAIT P0, [UR4+0x80], R5 ;  /* 0x00008005ff0075a7 */ /* 0x000ea80008001104 */
[----:B------:R-:W-:Y:S01]  /*3210*/  PRMT R6, R0, 0x654, R7 ;  /* 0x0000065400067816 */ /* 0x000fe20000000007 */
[----:B-1----:R-:W-:Y:S01]  /*3220*/  @!P2 IMAD.MOV.U32 R4, RZ, RZ, 0x10 ;  /* 0x00000010ff04a424 */ /* 0x002fe200078e00ff */
[----:B--2---:R-:W-:Y:S06]  /*3230*/  @!P0 BRA `(.L_x_51) ;  /* 0x0000005c00648947 */ /* 0x004fec0003800000 */
.L_x_148:
[----:B------:R-:W-:Y:S01]  /*3240*/  ULEA UR8, UR5, UR6, 0x4 ;  /* 0x0000000605087291 */ /* 0x000fe2000f8e20ff */
[----:B------:R-:W-:Y:S01]  /*3250*/  SEL R3, R6, R3, !P2 ;  /* 0x0000000306037207 */ /* 0x000fe20005000000 */
[----:B------:R-:W-:Y:S01]  /*3260*/  UIADD3 UR9, UPT, UPT, UR4, 0x70, URZ ;  /* 0x0000007004097890 */ /* 0x000fe2000fffe0ff */
[----:B-1----:R-:W-:Y:S01]  /*3270*/  LEA R2, R11, UR6, 0x3 ;  /* 0x000000060b027c11 */ /* 0x002fe2000f8e18ff */
[----:B------:R-:W-:Y:S01]  /*3280*/  UIADD3 UR8, UPT, UPT, UR8, 0x100, URZ ;  /* 0x0000010008087890 */ /* 0x000fe2000fffe0ff */
[----:B------:R-:W-:Y:S01]  /*3290*/  SHF.L.U32 R5, R10, 0x1f, RZ ;  /* 0x0000001f0a057819 */ /* 0x000fe200000006ff */
[----:B------:R1:W-:Y:S01]  /*32a0*/  @!P2 SYNCS.ARRIVE.TRANS64.RED RZ, [R3+URZ], R4 ;  /* 0x0000000403ffa9a7 */ /* 0x0003e200080004ff */
[----:B------:R-:W-:Y:S01]  /*32b0*/  UIADD3 UR4, UPT, UPT, UR5, 0x1, URZ ;  /* 0x0000000105047890 */ /* 0x000fe2000fffe0ff */
[----:B------:R-:W-:-:S03]  /*32c0*/  VIADD R8, R8, 0x1 ;  /* 0x0000000108087836 */ /* 0x000fc60000000000 */
[----:B------:R-:W-:Y:S02]  /*32d0*/  UISETP.NE.AND UP0, UPT, UR4, 0x2, UPT ;  /* 0x000000020400788c */ /* 0x000fe4000bf05270 */
[----:B------:R-:W-:Y:S06]  /*32e0*/  UGETNEXTWORKID.BROADCAST [UR8], [UR9] ;  /* 0x00000000080073ca */ /* 0x000fec0008000100 */
[----:B------:R-:W-:Y:S01]  /*32f0*/  USEL UR7, URZ, 0x1, UP0 ;  /* 0x00000001ff077887 */ /* 0x000fe20008000000 */
[----:B------:R-:W-:Y:S01]  /*3300*/  ISETP.NE.AND P0, PT, R8, 0x2, PT ;  /* 0x000000020800780c */ /* 0x000fe20003f05270 */
[----:B------:R-:W-:Y:S01]  /*3310*/  USEL UR5, UR4, URZ, UP0 ;  /* 0x000000ff04057287 */ /* 0x000fe20008000000 */
[----:B------:R-:W2:Y:S03]  /*3320*/  SYNCS.PHASECHK.TRANS64.TRYWAIT P1, [R2+URZ+0x70], R5 ;  /* 0x00007005020075a7 */ /* 0x000ea600080211ff */
[----:B------:R-:W-:Y:S01]  /*3330*/  LOP3.LUT R12, R12, UR7, RZ, 0x3c, !PT ;  /* 0x000000070c0c7c12 */ /* 0x000fe2000f8e3cff */
[----:B-12---:R-:W-:Y:S07]  /*3340*/  @!P1 BRA `(.L_x_52) ;  /* 0x0000005c00389947 */ /* 0x006fee0003800000 */
.L_x_149:
[C---:B------:R-:W-:Y:S01]  /*3350*/  LEA R4, R11.reuse, UR6, 0x4 ;  /* 0x000000060b047c11 */ /* 0x040fe2000f8e20ff */
[----:B-1----:R-:W-:Y:S01]  /*3360*/  VIADD R2, R2, 0x80 ;  /* 0x0000008002027836 */ /* 0x002fe20000000000 */
[----:B------:R-:W-:Y:S01]  /*3370*/  SEL R8, R8, RZ, P0 ;  /* 0x000000ff08087207 */ /* 0x000fe20000000000 */
[----:B------:R-:W-:-:S03]  /*3380*/  VIADD R11, R11, 0x1 ;  /* 0x000000010b0b7836 */ /* 0x000fc60000000000 */
[----:B------:R-:W1:Y:S01]  /*3390*/  LDS.128 R4, [R4+0x100] ;  /* 0x0001000004047984 */ /* 0x000e620000000c00 */
[----:B------:R-:W-:Y:S02]  /*33a0*/  PRMT R2, RZ, 0x654, R2 ;  /* 0x00000654ff027816 */ /* 0x000fe40000000002 */
[C---:B------:R-:W-:Y:S01]  /*33b0*/  ISETP.NE.AND P1, PT, R11.reuse, 0x2, PT ;  /* 0x000000020b00780c */ /* 0x040fe20003f25270 */
[----:B------:R-:W-:Y:S01]  /*33c0*/  @!PT LDS RZ, [RZ] ;  /* 0x00000000fffff984 */ /* 0x000fe20000000800 */
[----:B------:R-:W-:Y:S01]  /*33d0*/  @!PT LDS RZ, [RZ] ;  /* 0x00000000fffff984 */ /* 0x000fe20000000800 */
[----:B------:R-:W-:Y:S01]  /*33e0*/  @!PT LDS RZ, [RZ] ;  /* 0x00000000fffff984 */ /* 0x000fe20000000800 */
[----:B------:R-:W-:Y:S01]  /*33f0*/  @!PT LDS RZ, [RZ] ;  /* 0x00000000fffff984 */ /* 0x000fe20000000800 */
[----:B------:R2:W-:Y:S06]  /*3400*/  MEMBAR.ALL.CTA ;  /* 0x0000000000007992 */ /* 0x0005ec0000008000 */
[----:B--2---:R-:W2:Y:S01]  /*3410*/  FENCE.VIEW.ASYNC.S ;  /* 0x00000000000073c6 */ /* 0x004ea20000000000 */
[----:B------:R-:W-:Y:S01]  /*3420*/  SEL R11, R11, RZ, P1 ;  /* 0x000000ff0b0b7207 */ /* 0x000fe20000800000 */
[----:B--2---:R2:W-:Y:S01]  /*3430*/  SYNCS.ARRIVE.TRANS64.RED.A1T0 RZ, [R2+URZ], RZ ;  /* 0x000000ff02ff79a7 */ /* 0x0045e200081004ff */
[----:B-1----:R-:W-:-:S02]  /*3440*/  LOP3.LUT P3, RZ, R6, 0x1, RZ, 0xc0, !PT ;  /* 0x0000000106ff7812 */ /* 0x002fc4000786c0ff */
[----:B------:R-:W-:-:S04]  /*3450*/  SEL R5, RZ, 0x1, P1 ;  /* 0x00000001ff057807 */ /* 0x000fc80000800000 */
[----:B------:R-:W-:Y:S02]  /*3460*/  LOP3.LUT R10, R10, R5, RZ, 0x3c, !PT ;  /* 0x000000050a0a7212 */ /* 0x000fe400078e3cff */
[----:B--2---:R-:W-:-:S04]  /*3470*/  SEL R2, RZ, 0x1, P0 ;  /* 0x00000001ff027807 */ /* 0x004fc80000000000 */
[----:B------:R-:W-:Y:S01]  /*3480*/  LOP3.LUT R9, R9, R2, RZ, 0x3c, !PT ;  /* 0x0000000209097212 */ /* 0x000fe200078e3cff */
[----:B------:R-:W-:Y:S06]  /*3490*/  @P3 BRA `(.L_x_53) ;  /* 0xfffffffc002c3947 */ /* 0x000fec000383ffff */
[----:B------:R-:W-:Y:S01]  /*34a0*/  ULEA UR4, UR5, UR6, 0x3 ;  /* 0x0000000605047291 */ /* 0x000fe2000f8e18ff */
[----:B------:R-:W-:-:S08]  /*34b0*/  SHF.L.U32 R3, R12, 0x1f, RZ ;  /* 0x0000001f0c037819 */ /* 0x000fd000000006ff */
[----:B------:R-:W1:Y:S02]  /*34c0*/  SYNCS.PHASECHK.TRANS64 P0, [UR4+0x80], R3 ;  /* 0x00008003ff0075a7 */ /* 0x000e640008001004 */
[----:B-1----:R-:W-:Y:S05]  /*34d0*/  @P0 BRA `(.L_x_54) ;  /* 0x0000000000080947 */ /* 0x002fea0003800000 */
[----:B------:R-:W1:Y:S02]  /*34e0*/  SYNCS.PHASECHK.TRANS64.TRYWAIT P0, [UR4+0x80], R3 ;  /* 0x00008003ff0075a7 */ /* 0x000e640008001104 */
[----:B-1----:R-:W-:Y:S05]  /*34f0*/  @!P0 BRA `(.L_x_55) ;  /* 0x0000005800e08947 */ /* 0x002fea0003800000 */
.L_x_54:
[----:B------:R-:W-:-:S04]  /*3500*/  UIADD3 UR7, UPT, UPT, UR5, 0x1, URZ ;  /* 0x0000000105077890 */ /* 0x000fc8000fffe0ff */
[----:B------:R-:W-:-:S04]  /*3510*/  UISETP.NE.AND UP0, UPT, UR7, 0x2, UPT ;  /* 0x000000020700788c */ /* 0x000fc8000bf05270 */
[----:B------:R-:W-:Y:S02]  /*3520*/  USEL UR8, URZ, 0x1, UP0 ;  /* 0x00000001ff087887 */ /* 0x000fe40008000000 */
[----:B------:R-:W-:-:S04]  /*3530*/  USEL UR7, UR7, URZ, UP0 ;  /* 0x000000ff07077287 */ /* 0x000fc80008000000 */
[----:B------:R-:W-:Y:S01]  /*3540*/  ULEA UR7, UR7, UR6, 0x3 ;  /* 0x0000000607077291 */ /* 0x000fe2000f8e18ff */
[----:B-1----:R-:W-:-:S04]  /*3550*/  LOP3.LUT R3, R12, UR8, RZ, 0x3c, !PT ;  /* 0x000000080c037c12 */ /* 0x002fc8000f8e3cff */
[----:B------:R-:W-:-:S04]  /*3560*/  SHF.L.U32 R0, R3, 0x1f, RZ ;  /* 0x0000001f03007819 */ /* 0x000fc800000006ff */
[----:B------:R-:W1:Y:S02]  /*3570*/  SYNCS.PHASECHK.TRANS64 P0, [UR7+0x80], R0 ;  /* 0x00008000ff0075a7 */ /* 0x000e640008001007 */
[----:B-1----:R-:W-:Y:S05]  /*3580*/  @P0 EXIT ;  /* 0x000000000000094d */ /* 0x002fea0003800000 */
[----:B------:R-:W-:Y:S02]  /*3590*/  SHF.L.U32 R3, R3, 0x1f, RZ ;  /* 0x0000001f03037819 */ /* 0x000fe400000006ff */
[----:B------:R-:W-:-:S07]  /*35a0*/  MOV R0, UR7 ;  /* 0x0000000700007c02 */ /* 0x000fce0008000f00 */
.L_x_56:
[----:B-1----:R1:W2:Y:S02]  /*35b0*/  SYNCS.PHASECHK.TRANS64.TRYWAIT P0, [R0+URZ+0x80], R3 ;  /* 0x00008003000075a7 */ /* 0x0022a400080011ff */
[----:B--2---:R-:W-:Y:S05]  /*35c0*/  @!P0 NANOSLEEP.SYNCS 0x989680 ;  /* 0x009896800000895d */ /* 0x004fea0003900000 */
[----:B------:R-:W2:Y:S02]  /*35d0*/  @!P0 SYNCS.PHASECHK.TRANS64 P0, [R0+URZ+0x80], R3 ;  /* 0x00008003000085a7 */ /* 0x000ea400080010ff */
[----:B--2---:R-:W-:Y:S05]  /*35e0*/  @P0 EXIT ;  /* 0x000000000000094d */ /* 0x004fea0003800000 */
[----:B------:R-:W-:Y:S05]  /*35f0*/  BRA `(.L_x_56) ;  /* 0xfffffffc00ec7947 */ /* 0x000fea000383ffff */
.L_x_49:
[----:B------:R-:W-:Y:S05]  /*3600*/  BRA.U UP4, `(.L_x_57) ;  /* 0x0000001504047547 */ /* 0x000fea000b800000 */
[----:B------:R-:W-:Y:S01]  /*3610*/  UMOV UR4, 0x40 ;  /* 0x0000004000047882 */ /* 0x000fe20000000000 */
[----:B------:R-:W-:Y:S01]  /*3620*/  NOP ;  /* 0x0000000000007918 */ /* 0x000fe20000000000 */
[----:B------:R-:W-:Y:S01]  /*3630*/  ULEA UR5, UR63, UR4, 0x18 ;  /* 0x000000043f057291 */ /* 0x000fe2000f8ec0ff */
[----:B------:R-:W-:Y:S02]  /*3640*/  UMOV UR6, 0x400 ;  /* 0x0000040000067882 */ /* 0x000fe40000000000 */
[----:B------:R-:W-:-:S06]  /*3650*/  ULEA UR6, UR63, UR6, 0x18 ;  /* 0x000000063f067291 */ /* 0x000fcc000f8ec0ff */
[----:B------:R-:W1:Y:S02]  /*3660*/  LDS.U8 R0, [UR5+0x1c] ;  /* 0x00001c05ff007984 */ /* 0x000e640008000000 */
[----:B-1----:R-:W-:-:S13]  /*3670*/  ISETP.NE.AND P0, PT, R0, RZ, PT ;  /* 0x000000ff0000720c */ /* 0x002fda0003f05270 */
[----:B------:R-:W-:Y:S05]  /*3680*/  @P0 BRA `(.L_x_58) ;  /* 0x0000000000580947 */ /* 0x000fea0003800000 */
[----:B------:R-:W-:-:S13]  /*3690*/  ELECT P0, URZ, PT ;  /* 0x0000000000ff782f */ /* 0x000fda0003800000 */
[----:B------:R-:W-:Y:S05]  /*36a0*/  @!P0 BRA `(.L_x_59) ;  /* 0x0000000000608947 */ /* 0x000fea0003800000 */
[----:B------:R-:W-:Y:S01]  /*36b0*/  UMOV UR4, 0x10 ;  /* 0x0000001000047882 */ /* 0x000fe20000000000 */
[----:B------:R-:W-:Y:S01]  /*36c0*/  HFMA2 R0, -RZ, RZ, 0, 5.9604644775390625e-08 ;  /* 0x00000001ff007431 */ /* 0x000fe200000001ff */
[----:B------:R-:W-:-:S03]  /*36d0*/  MOV R3, 0xffff ;  /* 0x0000ffff00037802 */ /* 0x000fc60000000f00 */
[----:B------:R-:W-:Y:S04]  /*36e0*/  DEPBAR.LE SB1, 0x36 ;  /* 0x00009d800000791a */ /* 0x000fe80000000000 */
[----:B------:R-:W1:Y:S02]  /*36f0*/  UTCATOMSWS.FIND_AND_SET.ALIGN UP0, UR4, UR4 ;  /* 0x00000004000475e3 */ /* 0x000e640008000800 */
[----:B-1----:R-:W-:Y:S01]  /*3700*/  MOV R4, UR4 ;  /* 0x0000000400047c02 */ /* 0x002fe20008000f00 */
[----:B------:R-:W-:Y:S06]  /*3710*/  BRA.U UP0, `(.L_x_60) ;  /* 0x0000000100187547 */ /* 0x000fec000b800000 */
.L_x_61:
[----:B------:R-:W-:Y:S05]  /*3720*/  NANOSLEEP 0x64 ;  /* 0x000000640000795d */ /* 0x000fea0003800000 */
[----:B------:R-:W-:-:S05]  /*3730*/  UMOV UR4, 0x10 ;  /* 0x0000001000047882 */ /* 0x000fca0000000000 */
[----:B------:R-:W-:Y:S04]  /*3740*/  DEPBAR.LE SB1, 0x36 ;  /* 0x00009d800000791a */ /* 0x000fe80000000000 */
[----:B------:R-:W1:Y:S02]  /*3750*/  UTCATOMSWS.FIND_AND_SET.ALIGN UP0, UR4, UR4 ;  /* 0x00000004000475e3 */ /* 0x000e640008000800 */
[----:B-1----:R-:W-:Y:S01]  /*3760*/  MOV R4, UR4 ;  /* 0x0000000400047c02 */ /* 0x002fe20008000f00 */
[----:B------:R-:W-:Y:S05]  /*3770*/  BRA.U !UP0, `(.L_x_61) ;  /* 0xfffffffd08e87547 */ /* 0x000fea000b83ffff */
.L_x_60:
[-C--:B------:R-:W-:Y:S02]  /*3780*/  SHF.L.U32 R3, R3, R4.reuse, RZ ;  /* 0x0000000403037219 */ /* 0x080fe400000006ff */
[----:B------:R-:W-:Y:S01]  /*3790*/  SHF.L.U32 R0, R0, R4, RZ ;  /* 0x0000000400007219 */ /* 0x000fe200000006ff */
[----:B------:R-:W-:Y:S02]  /*37a0*/  IMAD.SHL.U32 R4, R4, 0x20, RZ ;  /* 0x0000002004047824 */ /* 0x000fe400078e00ff */
[----:B------:R1:W-:Y:S04]  /*37b0*/  ATOMS.OR RZ, [UR5+0x14], R3 ;  /* 0x00001403ffff798c */ /* 0x0003e8000b000005 */
[----:B------:R1:W-:Y:S04]  /*37c0*/  ATOMS.OR RZ, [UR5+0x18], R0 ;  /* 0x00001800ffff798c */ /* 0x0003e8000b000005 */
[----:B------:R1:W-:Y:S01]  /*37d0*/  STS [UR6+0x120], R4 ;  /* 0x00012004ff007988 */ /* 0x0003e20008000806 */
[----:B------:R-:W-:Y:S05]  /*37e0*/  BRA `(.L_x_59) ;  /* 0x0000000000107947 */ /* 0x000fea0003800000 */
.L_x_58:
[----:B------:R-:W-:Y:S02]  /*37f0*/  MOV R0, 0xffffffff ;  /* 0xffffffff00007802 */ /* 0x000fe40000000f00 */
[----:B------:R-:W-:-:S03]  /*3800*/  MOV R4, 0x3830 ;  /* 0x0000383000047802 */ /* 0x000fc60000000f00 */
[----:B------:R1:W-:Y:S04]  /*3810*/  STS [UR6+0x120], R0 ;  /* 0x00012000ff007988 */ /* 0x0003e80008000806 */
[----:B-1---5:R-:W-:Y:S05]  /*3820*/  CALL.REL.NOINC `($__internal_1_$__cuda_sm10x_tcgen05_guardrail_trap_phase_invalid_during_alloc) ;  /* 0x0000006000307944 */ /* 0x022fea0003c00000 */
.L_x_59:
[----:B------:R-:W-:Y:S05]  /*3830*/  WARPSYNC.ALL ;  /* 0x0000000000007948 */ /* 0x000fea0003800000 */
[----:B------:R-:W2:Y:S01]  /*3840*/  S2UR UR4, SR_CgaCtaId ;  /* 0x00000000000479c3 */ /* 0x000ea20000008800 */
[----:B------:R-:W-:Y:S01]  /*3850*/  UMOV UR71, 0x400 ;  /* 0x0000040000477882 */ /* 0x000fe20000000000 */
[----:B------:R-:W-:-:S06]  /*3860*/  NOP ;  /* 0x0000000000007918 */ /* 0x000fcc0000000000 */
[----:B------:R-:W-:Y:S06]  /*3870*/  BAR.ARV 0x6, 0xa0 ;  /* 0x0182800000007b1d */ /* 0x000fec0000002000 */
[----:B------:R-:W3:Y:S01]  /*3880*/  LDCU UR7, c[0x0][0x38c] ;  /* 0x00007180ff0777ac */ /* 0x000ee20008000800 */
[----:B------:R-:W-:Y:S01]  /*3890*/  LOP3.LUT R2, R2, 0xffff, RZ, 0xc0, !PT ;  /* 0x0000ffff02027812 */ /* 0x000fe200078ec0ff */
[----:B------:R-:W-:Y:S01]  /*38a0*/  HFMA2 R11, -RZ, RZ, 0, 5.9604644775390625e-08 ;  /* 0x00000001ff0b7431 */ /* 0x000fe200000001ff */
[----:B------:R-:W-:Y:S01]  /*38b0*/  MOV R10, RZ ;  /* 0x000000ff000a7202 */ /* 0x000fe20000000f00 */
[----:B------:R-:W4:Y:S01]  /*38c0*/  LDCU UR8, c[0x0][0x38c] ;  /* 0x00007180ff0877ac */ /* 0x000f220008000800 */
[----:B------:R-:W-:-:S02]  /*38d0*/  R2UR UR72, R2 ;  /* 0x00000000024872ca */ /* 0x000fc400000e0000 */
[----:B------:R-:W-:Y:S01]  /*38e0*/  CS2R R8, SRZ ;  /* 0x0000000000087805 */ /* 0x000fe2000001ff00 */
[----:B------:R-:W-:Y:S01]  /*38f0*/  UMOV UR75, URZ ;  /* 0x000000ff004b7c82 */ /* 0x000fe20008000000 */
[----:B------:R-:W-:Y:S01]  /*3900*/  UMOV UR9, URZ ;  /* 0x000000ff00097c82 */ /* 0x000fe20008000000 */
[----:B--2---:R-:W-:Y:S01]  /*3910*/  ULEA UR71, UR4, UR71, 0x18 ;  /* 0x0000004704477291 */ /* 0x004fe2000f8ec0ff */
[----:B------:R-:W-:Y:S01]  /*3920*/  UMOV UR76, 0x0 ;  /* 0x00000000004c7882 */ /* 0x000fe20000000000 */
[----:B------:R-:W-:Y:S02]  /*3930*/  UMOV UR77, 0x4200910 ;  /* 0x04200910004d7882 */ /* 0x000fe40000000000 */
[----:B------:R-:W-:Y:S02]  /*3940*/  UIADD3 UR6, UPT, UPT, UR71, 0x8800, URZ ;  /* 0x0000880047067890 */ /* 0x000fe4000fffe0ff */
[----:B------:R-:W-:Y:S02]  /*3950*/  UIADD3 UR5, UPT, UPT, UR71, 0x18800, URZ ;  /* 0x0001880047057890 */ /* 0x000fe4000fffe0ff */
[----:B---3--:R-:W-:Y:S01]  /*3960*/  UIADD3 UR7, UPT, UPT, UR7, 0x7f, URZ ;  /* 0x0000007f07077890 */ /* 0x008fe2000fffe0ff */
[----:B-1----:R-:W1:Y:S01]  /*3970*/  LDS R0, [UR71+0x120] ;  /* 0x00012047ff007984 */ /* 0x002e620008000800 */
[----:B------:R-:W-:-:S02]  /*3980*/  USHF.R.U32.HI UR6, URZ, 0x4, UR6 ;  /* 0x00000004ff067899 */ /* 0x000fc40008011606 */
[----:B------:R-:W-:Y:S02]  /*3990*/  USHF.R.S32.HI UR4, URZ, 0x1f, UR7 ;  /* 0x0000001fff047899 */ /* 0x000fe40008011407 */
[----:B------:R-:W-:Y:S02]  /*39a0*/  USHF.R.U32.HI UR5, URZ, 0x4, UR5 ;  /* 0x00000004ff057899 */ /* 0x000fe40008011605 */
[----:B------:R-:W-:Y:S02]  /*39b0*/  ULEA.HI UR4, UR4, UR7, URZ, 0x7 ;  /* 0x0000000704047291 */ /* 0x000fe4000f8f38ff */
[----:B------:R-:W-:Y:S02]  /*39c0*/  ULOP3.LUT UR6, UR6, 0x3fff, URZ, 0xc0, !UPT ;  /* 0x00003fff06067892 */ /* 0x000fe4000f8ec0ff */
[----:B------:R-:W-:Y:S02]  /*39d0*/  USHF.R.S32.HI UR10, URZ, 0x7, UR4 ;  /* 0x00000007ff0a7899 */ /* 0x000fe40008011404 */
[----:B------:R-:W-:-:S02]  /*39e0*/  ULOP3.LUT UR5, UR5, 0x3fff, URZ, 0xc0, !UPT ;  /* 0x00003fff05057892 */ /* 0x000fc4000f8ec0ff */
[----:B------:R-:W-:Y:S02]  /*39f0*/  UISETP.LT.AND UP0, UPT, UR10, 0x1, UPT ;  /* 0x000000010a00788c */ /* 0x000fe4000bf01270 */
[----:B------:R-:W-:Y:S01]  /*3a00*/  IMAD.U32 R12, RZ, RZ, UR10 ;  /* 0x0000000aff0c7e24 */ /* 0x000fe2000f8e00ff */
[----:B------:R-:W-:Y:S02]  /*3a10*/  ULOP3.LUT UR73, UR6, 0x10000, URZ, 0xfc, !UPT ;  /* 0x0001000006497892 */ /* 0x000fe4000f8efcff */
[----:B------:R-:W-:Y:S02]  /*3a20*/  USEL UR4, UR10, 0x1, !UP0 ;  /* 0x000000010a047887 */ /* 0x000fe4000c000000 */
[----:B------:R-:W-:Y:S02]  /*3a30*/  ULOP3.LUT UR74, UR5, 0x10000, URZ, 0xfc, !UPT ;  /* 0x00010000054a7892 */ /* 0x000fe4000f8efcff */
[----:B------:R-:W-:Y:S02]  /*3a40*/  UIADD3 UR4, UPT, UPT, -UR4, URZ, URZ ;  /* 0x000000ff04047290 */ /* 0x000fe4000fffe1ff */
[----:B----4-:R-:W-:-:S04]  /*3a50*/  UISETP.GE.AND UP4, UPT, UR8, 0x1, UPT ;  /* 0x000000010800788c */ /* 0x010fc8000bf86270 */
[----:B------:R-:W-:Y:S01]  /*3a60*/  IMAD.U32 R14, RZ, RZ, UR4 ;  /* 0x00000004ff0e7e24 */ /* 0x000fe2000f8e00ff */
[----:B-1----:R-:W-:-:S13]  /*3a70*/  R2UR UR7, R0 ;  /* 0x00000000000772ca */ /* 0x002fda00000e0000 */
[----:B------:R-:W-:-:S07]  /*3a80*/  IMAD.U32 R15, RZ, RZ, UR7 ;  /* 0x00000007ff0f7e24 */ /* 0x000fce000f8e00ff */
.L_x_68:
[----:B------:R-:W-:Y:S02]  /*3a90*/  LEA R0, R10, UR71, 0x3 ;  /* 0x000000470a007c11 */ /* 0x000fe4000f8e18ff */
[----:B------:R-:W-:Y:S02]  /*3aa0*/  SHF.L.U32 R5, R9, 0x1f, RZ ;  /* 0x0000001f09057819 */ /* 0x000fe400000006ff */
[----:B------:R-:W-:Y:S01]  /*3ab0*/  PLOP3.LUT P0, PT, PT, PT, UP4, 0x80, 0x8 ;  /* 0x000000000008781c */ /* 0x000fe20003f0f048 */
[----:B------:R-:W-:Y:S01]  /*3ac0*/  VIADD R3, R0, 0x80 ;  /* 0x0000008000037836 */ /* 0x000fe20000000000 */
[----:B-1----:R-:W1:Y:S02]  /*3ad0*/  SYNCS.PHASECHK.TRANS64.TRYWAIT P1, [R0+URZ+0x70], R5 ;  /* 0x00007005000075a7 */ /* 0x002e6400080211ff */
[----:B-1----:R-:W-:Y:S09]  /*3ae0*/  @!P1 BRA `(.L_x_62) ;  /* 0x00000054007c9947 */ /* 0x002ff20003800000 */
.L_x_151:
[----:B------:R-:W-:Y:S01]  /*3af0*/  LEA R4, R10, UR71, 0x4 ;  /* 0x000000470a047c11 */ /* 0x000fe2000f8e20ff */
[----:B------:R-:W-:Y:S01]  /*3b00*/  @UP4 ULEA UR4, UR9, UR71, 0x3 ;  /* 0x0000004709044291 */ /* 0x000fe2000f8e18ff */
[----:B------:R-:W-:Y:S01]  /*3b10*/  PLOP3.LUT P2, PT, PT, PT, PT, 0x80, 0x8 ;  /* 0x000000000008781c */ /* 0x000fe20003f4f070 */
[----:B------:R-:W-:Y:S01]  /*3b20*/  ULEA UR5, UR75, UR71, 0x3 ;  /* 0x000000474b057291 */ /* 0x000fe2000f8e18ff */
[----:B------:R-:W-:Y:S02]  /*3b30*/  PRMT R3, RZ, 0x654, R3 ;  /* 0x00000654ff037816 */ /* 0x000fe40000000003 */
[----:B-1----:R-:W1:Y:S01]  /*3b40*/  LDS.128 R4, [R4+0x100] ;  /* 0x0001000004047984 */ /* 0x002e620000000c00 */
[----:B------:R-:W-:Y:S02]  /*3b50*/  @P0 SHF.L.U32 R2, R8, 0x1f, RZ ;  /* 0x0000001f08020819 */ /* 0x000fe400000006ff */
[----:B------:R-:W-:Y:S01]  /*3b60*/  SHF.L.U32 R0, R11, 0x1f, RZ ;  /* 0x0000001f0b007819 */ /* 0x000fe200000006ff */
[----:B------:R-:W-:Y:S01]  /*3b70*/  @!PT LDS RZ, [RZ] ;  /* 0x00000000fffff984 */ /* 0x000fe20000000800 */
[----:B------:R-:W-:Y:S01]  /*3b80*/  @!PT LDS RZ, [RZ] ;  /* 0x00000000fffff984 */ /* 0x000fe20000000800 */
[----:B------:R-:W-:Y:S01]  /*3b90*/  @!PT LDS RZ, [RZ] ;  /* 0x00000000fffff984 */ /* 0x000fe20000000800 */
[----:B------:R-:W-:Y:S01]  /*3ba0*/  @!PT LDS RZ, [RZ] ;  /* 0x00000000fffff984 */ /* 0x000fe20000000800 */
[----:B------:R2:W-:Y:S06]  /*3bb0*/  MEMBAR.ALL.CTA ;  /* 0x0000000000007992 */ /* 0x0005ec0000008000 */
[----:B--2---:R-:W2:Y:S01]  /*3bc0*/  FENCE.VIEW.ASYNC.S ;  /* 0x00000000000073c6 */ /* 0x004ea20000000000 */
[----:B------:R-:W-:Y:S01]  /*3bd0*/  R2UR UR6, R15 ;  /* 0x000000000f0672ca */ /* 0x000fe200000e0000 */
[----:B------:R-:W-:Y:S01]  /*3be0*/  IMAD.U32 R13, RZ, RZ, UR5 ;  /* 0x00000005ff0d7e24 */ /* 0x000fe2000f8e00ff */
[----:B--2---:R2:W-:Y:S01]  /*3bf0*/  SYNCS.ARRIVE.TRANS64.RED.A1T0 RZ, [R3+URZ], RZ ;  /* 0x000000ff03ff79a7 */ /* 0x0045e200081004ff */
[----:B------:R2:W3:Y:S01]  /*3c00*/  @P0 SYNCS.PHASECHK.TRANS64.TRYWAIT P2, [UR4], R2 ;  /* 0x00000002ff0005a7 */ /* 0x0004e20008041104 */
[----:B------:R-:W-:Y:S01]  /*3c10*/  ULEA.HI UR4, UR75, UR75, URZ, 0x1 ;  /* 0x0000004b4b047291 */ /* 0x000fe2000f8f08ff */
[----:B-1----:R-:W-:-:S03]  /*3c20*/  LOP3.LUT P1, RZ, R6, 0x1, RZ, 0xc0, !PT ;  /* 0x0000000106ff7812 */ /* 0x002fc6000782c0ff */
[----:B------:R-:W-:-:S04]  /*3c30*/  ULOP3.LUT UR8, UR4, 0xffe, URZ, 0xc0, !UPT ;  /* 0x00000ffe04087892 */ /* 0x000fc8000f8ec0ff */
[----:B------:R-:W-:Y:S01]  /*3c40*/  UIADD3 UR8, UPT, UPT, -UR8, UR75, URZ ;  /* 0x0000004b08087290 */ /* 0x000fe2000fffe1ff */
[----:B------:R-:W1:Y:S01]  /*3c50*/  SYNCS.PHASECHK.TRANS64.TRYWAIT P0, [UR5+0xb0], R0 ;  /* 0x0000b000ff0075a7 */ /* 0x000e620008001105 */
[----:B------:R-:W-:-:S04]  /*3c60*/  USHF.L.U32 UR5, UR4, 0x6, URZ ;  /* 0x0000000604057899 */ /* 0x000fc800080006ff */
[----:B------:R-:W-:-:S04]  /*3c70*/  ULOP3.LUT UR4, UR5, 0xffffff80, URZ, 0xc0, !UPT ;  /* 0xffffff8005047892 */ /* 0x000fc8000f8ec0ff */
[----:B------:R-:W-:-:S04]  /*3c80*/  UIADD3 UR4, UPT, UPT, UR6, UR4, URZ ;  /* 0x0000000406047290 */ /* 0x000fc8000fffe0ff */
[----:B------:R-:W-:Y:S01]  /*3c90*/  ULEA UR8, UR8, UR4, 0x14 ;  /* 0x0000000408087291 */ /* 0x000fe2000f8ea0ff */
[----:B-123--:R-:W-:Y:S11]  /*3ca0*/  @!P0 BRA `(.L_x_63) ;  /* 0x0000005400208947 */ /* 0x00eff60003800000 */
.L_x_153:
[----:B------:R-:W-:Y:S01]  /*3cb0*/  IADD3 R10, PT, PT, R10, 0x1, RZ ;  /* 0x000000010a0a7810 */ /* 0x000fe20007ffe0ff */
[----:B------:R-:W-:Y:S06]  /*3cc0*/  BRA.U !UP4, `(.L_x_64) ;  /* 0x000000050cec7547 */ /* 0x000fec000b800000 */
[----:B------:R-:W-:Y:S01]  /*3cd0*/  R2UR UR69, R14 ;  /* 0x000000000e4572ca */ /* 0x000fe200000e0000 */
[----:B------:R-:W-:Y:S01]  /*3ce0*/  UPLOP3.LUT UP2, UPT, UPT, UPT, UPT, 0x40, 0x4 ;  /* 0x000000000004789c */ /* 0x000fe20003f4e870 */
[----:B------:R-:W-:Y:S01]  /*3cf0*/  R2UR UR68, R12 ;  /* 0x000000000c4472ca */ /* 0x000fe200000e0000 */
[----:B------:R-:W-:-:S14]  /*3d00*/  UMOV UR7, UR9 ;  /* 0x0000000900077c82 */ /* 0x000fdc0008000000 */
.L_x_67:
[----:B------:R-:W-:Y:S02]  /*3d10*/  UIADD3 UR69, UPT, UPT, UR69, 0x1, URZ ;  /* 0x0000000145457890 */ /* 0x000fe4000fffe0ff */
[----:B--2---:R-:W-:Y:S02]  /*3d20*/  ULEA UR5, UR7, UR71, 0x3 ;  /* 0x0000004707057291 */ /* 0x004fe4000f8e18ff */
[----:B------:R-:W-:Y:S01]  /*3d30*/  UISETP.NE.AND UP3, UPT, UR69, URZ, UPT ;  /* 0x000000ff4500728c */ /* 0x000fe2000bf65270 */
[----:B------:R-:W-:Y:S10]  /*3d40*/  @P2 BRA `(.L_x_65) ;  /* 0x00000000000c2947 */ /* 0x000ff40003800000 */
[----:B-1----:R-:W-:Y:S04]  /*3d50*/  SHF.L.U32 R3, R8, 0x1f, RZ ;  /* 0x0000001f08037819 */ /* 0x002fe800000006ff */
[----:B------:R-:W1:Y:S02]  /*3d60*/  SYNCS.PHASECHK.TRANS64.TRYWAIT P0, [UR5], R3 ;  /* 0x00000003ff0075a7 */ /* 0x000e640008001105 */
[----:B-1----:R-:W-:Y:S05]  /*3d70*/  @!P0 BRA `(.L_x_66) ;  /* 0x0000005400088947 */ /* 0x002fea0003800000 */
.L_x_65:
[----:B------:R-:W-:Y:S01]  /*3d80*/  UISETP.NE.AND UP0, UPT, UR68, 0x1, UPT ;  /* 0x000000014400788c */ /* 0x000fe2000bf05270 */
[----:B------:R-:W-:Y:S01]  /*3d90*/  PLOP3.LUT P2, PT, PT, PT, PT, 0x80, 0x8 ;  /* 0x000000000008781c */ /* 0x000fe20003f4f070 */
[----:B------:R-:W-:Y:S01]  /*3da0*/  UIADD3 UR9, UPT, UPT, UR7, 0x1, URZ ;  /* 0x0000000107097890 */ /* 0x000fe2000fffe0ff */
[----:B-1----:R-:W-:Y:S01]  /*3db0*/  MOV.SPILL R3, UR77 ;  /* 0x0000004d00037c02 */ /* 0x002fe20009000f00 */
[----:B------:R-:W-:Y:S01]  /*3dc0*/  UIADD3 UR70, UPT, UPT, UR5, 0x10, URZ ;  /* 0x0000001005467890 */ /* 0x000fe2000fffe0ff */
[----:B------:R-:W-:Y:S01]  /*3dd0*/  MOV.SPILL R2, UR76 ;  /* 0x0000004c00027c02 */ /* 0x000fe20009000f00 */
[----:B------:R-:W-:Y:S01]  /*3de0*/  UISETP.NE.AND UP1, UPT, UR9, 0x2, UPT ;  /* 0x000000020900788c */ /* 0x000fe2000bf25270 */
[----:B------:R-:W-:Y:S01]  /*3df0*/  PLOP3.LUT P0, PT, PT, PT, UP0, 0x80, 0x8 ;  /* 0x000000000008781c */ /* 0x000fe20003f0f008 */
[----:B------:R-:W-:Y:S02]  /*3e00*/  ULEA UR6, UR7, UR74, 0xc ;  /* 0x0000004a07067291 */ /* 0x000fe4000f8e60ff */
[----:B------:R-:W-:Y:S02]  /*3e10*/  USEL UR5, URZ, 0x1, UP1 ;  /* 0x00000001ff057887 */ /* 0x000fe40008800000 */
[----:B------:R-:W-:Y:S02]  /*3e20*/  USEL UR9, UR9, URZ, UP1 ;  /* 0x000000ff09097287 */ /* 0x000fe40008800000 */
[----:B------:R-:W-:Y:S02]  /*3e30*/  ULEA UR4, UR7, UR73, 0xb ;  /* 0x0000004907047291 */ /* 0x000fe4000f8e58ff */
[----:B------:R-:W-:Y:S01]  /*3e40*/  @UP0 ULEA UR7, UR9, UR71, 0x3 ;  /* 0x0000004709070291 */ /* 0x000fe2000f8e18ff */
[----:B------:R-:W-:Y:S01]  /*3e50*/  LOP3.LUT R8, R8, UR5, RZ, 0x3c, !PT ;  /* 0x0000000508087c12 */ /* 0x000fe2000f8e3cff */
[----:B------:R-:W-:Y:S02]  /*3e60*/  UIADD3 UR22, UPT, UPT, UR6, 0x2, URZ ;  /* 0x0000000206167890 */ /* 0x000fe4000fffe0ff */
[----:B------:R-:W-:Y:S01]  /*3e70*/  UIADD3 UR18, UPT, UPT, UR4, 0x2, URZ ;  /* 0x0000000204127890 */ /* 0x000fe2000fffe0ff */
[----:B------:R-:W-:Y:S01]  /*3e80*/  @P0 SHF.L.U32 R0, R8, 0x1f, RZ ;  /* 0x0000001f08000819 */ /* 0x000fe200000006ff */
[----:B------:R-:W-:Y:S02]  /*3e90*/  UIADD3 UR14, UPT, UPT, UR6, 0x4, URZ ;  /* 0x00000004060e7890 */ /* 0x000fe4000fffe0ff */
[----:B------:R-:W-:Y:S01]  /*3ea0*/  UIADD3 UR12, UPT, UPT, UR4, 0x4, URZ ;  /* 0x00000004040c7890 */ /* 0x000fe2000fffe0ff */
[----:B------:R2:W3:Y:S01]  /*3eb0*/  @P0 SYNCS.PHASECHK.TRANS64.TRYWAIT P2, [UR7], R0 ;  /* 0x00000000ff0005a7 */ /* 0x0004e20008041107 */
[----:B------:R-:W-:Y:S02]  /*3ec0*/  UIADD3 UR66, UPT, UPT, UR6, 0x6, URZ ;  /* 0x0000000606427890 */ /* 0x000fe4000fffe0ff */
        /* <DEDUP_REMOVED lines=24> */
[----:B------:R-:W-:Y:S01]  /*4050*/  UIADD3 UR68, UPT, UPT, UR68, -0x1, URZ ;  /* 0xffffffff44447890 */ /* 0x000fe2000fffe0ff */
[----:B------:R-:W-:Y:S01]  /*4060*/  UMOV UR7, 0x40004040 ;  /* 0x4000404000077882 */ /* 0x000fe20000000000 */
[----:B------:R-:W-:Y:S01]  /*4070*/  UMOV UR76, 0x0 ;  /* 0x00000000004c7882 */ /* 0x000fe20000000000 */
[----:B------:R-:W-:Y:S01]  /*4080*/  UMOV UR77, 0x4200910 ;  /* 0x04200910004d7882 */ /* 0x000fe20000000000 */
[----:B------:R-:W-:Y:S01]  /*4090*/  UMOV UR5, 0x40004040 ;  /* 0x4000404000057882 */ /* 0x000fe20000000000 */
[----:B------:R-:W-:Y:S01]  /*40a0*/  UMOV UR23, 0x40004040 ;  /* 0x4000404000177882 */ /* 0x000fe20000000000 */
[----:B------:R1:W-:Y:S01]  /*40b0*/  UTCHMMA gdesc[UR4], gdesc[UR6], tmem[UR8], tmem[UR76], idesc[UR77], UP2 ;  /* 0x00ff4c06040075ea */ /* 0x0003e20009000008 */
[----:B------:R-:W-:Y:S01]  /*40c0*/  UPLOP3.LUT UP2, UPT, UPT, UPT, UPT, 0x80, 0x8 ;  /* 0x000000000008789c */ /* 0x000fe20003f4f070 */
[----:B------:R-:W-:Y:S01]  /*40d0*/  UMOV UR19, 0x40004040 ;  /* 0x4000404000137882 */ /* 0x000fe20000000000 */
[----:B------:R-:W-:Y:S01]  /*40e0*/  UMOV UR15, 0x40004040 ;  /* 0x40004040000f7882 */ /* 0x000fe20000000000 */
[----:B------:R4:W-:Y:S01]  /*40f0*/  UTCHMMA gdesc[UR18], gdesc[UR22], tmem[UR8], tmem[UR76], idesc[UR77], UPT ;  /* 0x00ff4c16120075ea */ /* 0x0009e2000b800008 */
[----:B------:R-:W-:Y:S01]  /*4100*/  UMOV UR13, 0x40004040 ;  /* 0x40004040000d7882 */ /* 0x000fe20000000000 */
        /* <DEDUP_REMOVED lines=18> */
[----:B-1----:R-:W-:Y:S01]  /*4230*/  UIADD3 UR4, UPT, UPT, UR4, 0x606, URZ ;  /* 0x0000060604047890 */ /* 0x002fe2000fffe0ff */
[----:B------:R-:W-:Y:S01]  /*4240*/  UMOV UR6, 0x0 ;  /* 0x0000000000067882 */ /* 0x000fe20000000000 */
[----:B------:R-:W-:Y:S01]  /*4250*/  UMOV UR7, 0x4200910 ;  /* 0x0420091000077882 */ /* 0x000fe20000000000 */
[----:B------:R-:W-:Y:S01]  /*4260*/  UMOV UR31, 0x40004040 ;  /* 0x40004040001f7882 */ /* 0x000fe20000000000 */
[----:B----4-:R-:W-:Y:S01]  /*4270*/  UMOV UR22, 0x0 ;  /* 0x0000000000167882 */ /* 0x010fe20000000000 */
[----:B------:R-:W-:Y:S01]  /*4280*/  UMOV UR23, 0x4200910 ;  /* 0x0420091000177882 */ /* 0x000fe20000000000 */
[----:B------:R-:W-:Y:S01]  /*4290*/  R2UR.FILL UR77, R3 ;  /* 0x00000000034d72ca */ /* 0x000fe200004e0000 */
[----:B------:R1:W-:Y:S01]  /*42a0*/  UTCHMMA gdesc[UR12], gdesc[UR14], tmem[UR8], tmem[UR22], idesc[UR23], UPT ;  /* 0x00ff160e0c0075ea */ /* 0x0003e2000b800008 */
[----:B------:R-:W-:Y:S01]  /*42b0*/  R2UR.FILL UR76, R2 ;  /* 0x00000000024c72ca */ /* 0x000fe200004e0000 */
[----:B------:R-:W-:Y:S01]  /*42c0*/  UTCHMMA gdesc[UR64], gdesc[UR66], tmem[UR8], tmem[UR22], idesc[UR23], UPT ;  /* 0x00ff1642400075ea */ /* 0x000fe2000b800008 */
[----:B------:R-:W-:Y:S01]  /*42d0*/  UTCHMMA gdesc[UR60], gdesc[UR62], tmem[UR8], tmem[UR22], idesc[UR23], UPT ;  /* 0x00ff163e3c0075ea */ /* 0x000fe2000b800008 */
[----:B------:R-:W-:Y:S01]  /*42e0*/  UMOV UR18, 0x0 ;  /* 0x0000000000127882 */ /* 0x000fe20000000000 */
[----:B------:R-:W-:Y:S01]  /*42f0*/  UMOV UR19, 0x4200910 ;  /* 0x0420091000137882 */ /* 0x000fe20000000000 */
[----:B------:R-:W-:Y:S01]  /*4300*/  UMOV UR29, 0x40004040 ;  /* 0x40004040001d7882 */ /* 0x000fe20000000000 */
[----:B------:R-:W-:Y:S01]  /*4310*/  UTCHMMA gdesc[UR56], gdesc[UR58], tmem[UR8], tmem[UR18], idesc[UR19], UPT ;  /* 0x00ff123a380075ea */ /* 0x000fe2000b800008 */
[----:B------:R-:W-:Y:S01]  /*4320*/  UTCHMMA gdesc[UR52], gdesc[UR54], tmem[UR8], tmem[UR18], idesc[UR19], UPT ;  /* 0x00ff1236340075ea */ /* 0x000fe2000b800008 */
[----:B------:R-:W-:Y:S01]  /*4330*/  UTCHMMA gdesc[UR48], gdesc[UR50], tmem[UR8], tmem[UR18], idesc[UR19], UPT ;  /* 0x00ff1232300075ea */ /* 0x000fe2000b800008 */
[----:B------:R-:W-:Y:S01]  /*4340*/  UTCHMMA gdesc[UR44], gdesc[UR46], tmem[UR8], tmem[UR6], idesc[UR7], UPT ;  /* 0x00ff062e2c0075ea */ /* 0x000fe2000b800008 */
[----:B------:R-:W-:Y:S01]  /*4350*/  UMOV UR27, 0x40004040 ;  /* 0x40004040001b7882 */ /* 0x000fe20000000000 */
[----:B------:R-:W-:Y:S01]  /*4360*/  UMOV UR25, 0x40004040 ;  /* 0x4000404000197882 */ /* 0x000fe20000000000 */
[----:B------:R-:W-:Y:S01]  /*4370*/  UMOV UR21, 0x40004040 ;  /* 0x4000404000157882 */ /* 0x000fe20000000000 */
[----:B------:R-:W-:Y:S01]  /*4380*/  UMOV UR17, 0x40004040 ;  /* 0x4000404000117882 */ /* 0x000fe20000000000 */
[----:B------:R-:W-:Y:S01]  /*4390*/  UMOV UR11, 0x40004040 ;  /* 0x40004040000b7882 */ /* 0x000fe20000000000 */
[----:B-1----:R-:W-:Y:S01]  /*43a0*/  UMOV UR12, 0x0 ;  /* 0x00000000000c7882 */ /* 0x002fe20000000000 */
[----:B------:R-:W-:Y:S01]  /*43b0*/  UMOV UR13, 0x4200910 ;  /* 0x04200910000d7882 */ /* 0x000fe20000000000 */
[----:B------:R-:W-:Y:S01]  /*43c0*/  UMOV UR14, 0x0 ;  /* 0x00000000000e7882 */ /* 0x000fe20000000000 */
[----:B------:R-:W-:Y:S01]  /*43d0*/  UTCHMMA gdesc[UR40], gdesc[UR42], tmem[UR8], tmem[UR12], idesc[UR13], UPT ;  /* 0x00ff0c2a280075ea */ /* 0x000fe2000b800008 */
[----:B------:R-:W-:Y:S01]  /*43e0*/  UTCHMMA gdesc[UR36], gdesc[UR38], tmem[UR8], tmem[UR6], idesc[UR7], UPT ;  /* 0x00ff0626240075ea */ /* 0x000fe2000b800008 */
[----:B------:R-:W-:Y:S01]  /*43f0*/  UMOV UR15, 0x4200910 ;  /* 0x04200910000f7882 */ /* 0x000fe20000000000 */
[----:B------:R-:W-:Y:S01]  /*4400*/  UTCHMMA gdesc[UR32], gdesc[UR34], tmem[UR8], tmem[UR18], idesc[UR19], UPT ;  /* 0x00ff1222200075ea */ /* 0x000fe2000b800008 */
[----:B------:R-:W-:Y:S01]  /*4410*/  UTCHMMA gdesc[UR28], gdesc[UR30], tmem[UR8], tmem[UR14], idesc[UR15], UPT ;  /* 0x00ff0e1e1c0075ea */ /* 0x000fe2000b800008 */
[----:B------:R-:W-:Y:S01]  /*4420*/  UTCHMMA gdesc[UR24], gdesc[UR26], tmem[UR8], tmem[UR12], idesc[UR13], UPT ;  /* 0x00ff0c1a180075ea */ /* 0x000fe2000b800008 */
[----:B------:R1:W-:Y:S01]  /*4430*/  UTCHMMA gdesc[UR16], gdesc[UR20], tmem[UR8], tmem[UR6], idesc[UR7], UPT ;  /* 0x00ff0614100075ea */ /* 0x0003e2000b800008 */
[----:B------:R2:W-:Y:S01]  /*4440*/  UTCHMMA gdesc[UR4], gdesc[UR10], tmem[UR8], tmem[UR76], idesc[UR77], UPT ;  /* 0x00ff4c0a040075ea */ /* 0x0005e2000b800008 */
[----:B------:R2:W-:Y:S01]  /*4450*/  UTCBAR.MULTICAST [UR70], URZ, UR72 ;  /* 0x000000ff460073e9 */ /* 0x0005e20008000848 */
[----:B-1----:R-:W-:Y:S01]  /*4460*/  UMOV UR7, UR9 ;  /* 0x0000000900077c82 */ /* 0x002fe20008000000 */
[----:B---3--:R-:W-:Y:S05]  /*4470*/  BRA.U UP3, `(.L_x_67) ;  /* 0xfffffff903247547 */ /* 0x008fea000b83ffff */
.L_x_64:
[----:B--2---:R-:W-:Y:S02]  /*4480*/  R2UR UR4, R13 ;  /* 0x000000000d0472ca */ /* 0x004fe400000e0000 */
[----:B------:R-:W-:-:S04]  /*4490*/  ISETP.NE.AND P0, PT, R10, 0x2, PT ;  /* 0x000000020a00780c */ /* 0x000fc80003f05270 */
[----:B-1----:R-:W-:Y:S02]  /*44a0*/  SEL R0, RZ, 0x1, P0 ;  /* 0x00000001ff007807 */ /* 0x002fe40000000000 */
[----:B------:R-:W-:Y:S02]  /*44b0*/  SEL R10, R10, RZ, P0 ;  /* 0x000000ff0a0a7207 */ /* 0x000fe40000000000 */
[----:B------:R-:W-:-:S03]  /*44c0*/  LOP3.LUT R9, R9, R0, RZ, 0x3c, !PT ;  /* 0x0000000009097212 */ /* 0x000fc600078e3cff */
[----:B------:R-:W-:Y:S02]  /*44d0*/  UIADD3 UR5, UPT, UPT, UR4, 0x90, URZ ;  /* 0x0000009004057890 */ /* 0x000fe4000fffe0ff */
[----:B------:R-:W-:-:S04]  /*44e0*/  UIADD3 UR4, UPT, UPT, UR75, 0x1, URZ ;  /* 0x000000014b047890 */ /* 0x000fc8000fffe0ff */
[----:B------:R-:W-:-:S03]  /*44f0*/  UISETP.NE.AND UP0, UPT, UR4, 0x4, UPT ;  /* 0x000000040400788c */ /* 0x000fc6000bf05270 */
[----:B------:R1:W-:Y:S01]  /*4500*/  UTCBAR [UR5], URZ ;  /* 0x000000ff050073e9 */ /* 0x0003e200080000ff */
[----:B------:R-:W-:Y:S02]  /*4510*/  USEL UR6, URZ, 0x1, UP0 ;  /* 0x00000001ff067887 */ /* 0x000fe40008000000 */
[----:B------:R-:W-:-:S04]  /*4520*/  USEL UR75, UR4, URZ, UP0 ;  /* 0x000000ff044b7287 */ /* 0x000fc80008000000 */
[----:B------:R-:W-:Y:S01]  /*4530*/  LOP3.LUT R11, R11, UR6, RZ, 0x3c, !PT ;  /* 0x000000060b0b7c12 */ /* 0x000fe2000f8e3cff */
[----:B------:R-:W-:Y:S07]  /*4540*/  @P1 BRA `(.L_x_68) ;  /* 0xfffffff400501947 */ /* 0x000fee000383ffff */
[----:B------:R-:W2:Y:S01]  /*4550*/  S2UR UR8, SR_CgaCtaId ;  /* 0x00000000000879c3 */ /* 0x000ea20000008800 */
[----:B------:R-:W-:Y:S01]  /*4560*/  ELECT P0, URZ, PT ;  /* 0x0000000000ff782f */ /* 0x000fe20003800000 */
[----:B------:R-:W-:Y:S01]  /*4570*/  IMAD.MOV.U32 R0, RZ, RZ, 0x1 ;  /* 0x00000001ff007424 */ /* 0x000fe200078e00ff */
[----:B------:R-:W-:Y:S01]  /*4580*/  UIADD3 UR71, UPT, UPT, UR71, 0xb0, URZ ;  /* 0x000000b047477890 */ /* 0x000fe2000fffe0ff */
[----:B------:R-:W-:Y:S01]  /*4590*/  SHF.L.U32 R3, R11, 0x1f, RZ ;  /* 0x0000001f0b037819 */ /* 0x000fe200000006ff */
[----:B------:R-:W-:-:S03]  /*45a0*/  UMOV UR4, 0x40 ;  /* 0x0000004000047882 */ /* 0x000fc60000000000 */
[----:B------:R-:W-:Y:S01]  /*45b0*/  UVIRTCOUNT.DEALLOC.SMPOOL 0x80 ;  /* 0x000000800000784c */ /* 0x000fe20000000000 */
[----:B--2---:R-:W-:Y:S02]  /*45c0*/  ULEA UR8, UR8, UR4, 0x18 ;  /* 0x0000000408087291 */ /* 0x004fe4000f8ec0ff */
[----:B------:R-:W-:-:S07]  /*45d0*/  ULEA UR4, UR75, UR71, 0x3 ;  /* 0x000000474b047291 */ /* 0x000fce000f8e18ff */
[----:B------:R2:W-:Y:S02]  /*45e0*/  @P0 STS.U8 [UR8+0x1c], R0 ;  /* 0x00001c00ff000988 */ /* 0x0005e40008000008 */
[----:B------:R-:W3:Y:S02]  /*45f0*/  SYNCS.PHASECHK.TRANS64.TRYWAIT P0, [UR4], R3 ;  /* 0x00000003ff0075a7 */ /* 0x000ee40008001104 */
[----:B--23--:R-:W-:Y:S05]  /*4600*/  @!P0 BRA `(.L_x_69) ;  /* 0x0000004800fc8947 */ /* 0x00cfea0003800000 */
.L_x_156:
[----:B------:R-:W-:-:S04]  /*4610*/  UIADD3 UR4, UPT, UPT, UR75, 0x1, URZ ;  /* 0x000000014b047890 */ /* 0x000fc8000fffe0ff */
[----:B------:R-:W-:-:S04]  /*4620*/  UISETP.NE.AND UP0, UPT, UR4, 0x4, UPT ;  /* 0x000000040400788c */ /* 0x000fc8000bf05270 */
[----:B------:R-:W-:Y:S02]  /*4630*/  USEL UR6, URZ, 0x1, UP0 ;  /* 0x00000001ff067887 */ /* 0x000fe40008000000 */
[----:B------:R-:W-:-:S04]  /*4640*/  USEL UR4, UR4, URZ, UP0 ;  /* 0x000000ff04047287 */ /* 0x000fc80008000000 */
[----:B-1----:R-:W-:Y:S01]  /*4650*/  ULEA UR5, UR4, UR71, 0x3 ;  /* 0x0000004704057291 */ /* 0x002fe2000f8e18ff */
[----:B------:R-:W-:-:S04]  /*4660*/  LOP3.LUT R2, R11, UR6, RZ, 0x3c, !PT ;  /* 0x000000060b027c12 */ /* 0x000fc8000f8e3cff */
[----:B--2---:R-:W-:-:S04]  /*4670*/  SHF.L.U32 R3, R2, 0x1f, RZ ;  /* 0x0000001f02037819 */ /* 0x004fc800000006ff */
[----:B------:R-:W1:Y:S02]  /*4680*/  SYNCS.PHASECHK.TRANS64.TRYWAIT P0, [UR5], R3 ;  /* 0x00000003ff0075a7 */ /* 0x000e640008001105 */
[----:B-1----:R-:W-:Y:S05]  /*4690*/  @!P0 BRA `(.L_x_70) ;  /* 0x0000004800f08947 */ /* 0x002fea0003800000 */
.L_x_158:
[----:B------:R-:W-:-:S04]  /*46a0*/  UIADD3 UR4, UPT, UPT, UR4, 0x1, URZ ;  /* 0x0000000104047890 */ /* 0x000fc8000fffe0ff */
[----:B------:R-:W-:-:S04]  /*46b0*/  UISETP.NE.AND UP0, UPT, UR4, 0x4, UPT ;  /* 0x000000040400788c */ /* 0x000fc8000bf05270 */
[----:B------:R-:W-:Y:S02]  /*46c0*/  USEL UR6, URZ, 0x1, UP0 ;  /* 0x00000001ff067887 */ /* 0x000fe40008000000 */
[----:B------:R-:W-:-:S04]  /*46d0*/  USEL UR4, UR4, URZ, UP0 ;  /* 0x000000ff04047287 */ /* 0x000fc80008000000 */
[----:B------:R-:W-:Y:S01]  /*46e0*/  ULEA UR5, UR4, UR71, 0x3 ;  /* 0x0000004704057291 */ /* 0x000fe2000f8e18ff */
[----:B------:R-:W-:-:S04]  /*46f0*/  LOP3.LUT R2, R2, UR6, RZ, 0x3c, !PT ;  /* 0x0000000602027c12 */ /* 0x000fc8000f8e3cff */
[----:B-1----:R-:W-:-:S04]  /*4700*/  SHF.L.U32 R3, R2, 0x1f, RZ ;  /* 0x0000001f02037819 */ /* 0x002fc800000006ff */
[----:B------:R-:W1:Y:S02]  /*4710*/  SYNCS.PHASECHK.TRANS64.TRYWAIT P0, [UR5], R3 ;  /* 0x00000003ff0075a7 */ /* 0x000e640008001105 */
[----:B-1----:R-:W-:Y:S05]  /*4720*/  @!P0 BRA `(.L_x_71) ;  /* 0x0000004800e48947 */ /* 0x002fea0003800000 */
.L_x_160:
[----:B------:R-:W-:-:S04]  /*4730*/  UIADD3 UR4, UPT, UPT, UR4, 0x1, URZ ;  /* 0x0000000104047890 */ /* 0x000fc8000fffe0ff */
[----:B------:R-:W-:-:S04]  /*4740*/  UISETP.NE.AND UP0, UPT, UR4, 0x4, UPT ;  /* 0x000000040400788c */ /* 0x000fc8000bf05270 */
[----:B------:R-:W-:Y:S02]  /*4750*/  USEL UR5, URZ, 0x1, UP0 ;  /* 0x00000001ff057887 */ /* 0x000fe40008000000 */
[----:B------:R-:W-:-:S04]  /*4760*/  USEL UR4, UR4, URZ, UP0 ;  /* 0x000000ff04047287 */ /* 0x000fc80008000000 */
[----:B------:R-:W-:Y:S01]  /*4770*/  ULEA UR4, UR4, UR71, 0x3 ;  /* 0x0000004704047291 */ /* 0x000fe2000f8e18ff */
[----:B-1----:R-:W-:-:S04]  /*4780*/  LOP3.LUT R3, R2, UR5, RZ, 0x3c, !PT ;  /* 0x0000000502037c12 */ /* 0x002fc8000f8e3cff */
[----:B------:R-:W-:-:S04]  /*4790*/  SHF.L.U32 R3, R3, 0x1f, RZ ;  /* 0x0000001f03037819 */ /* 0x000fc800000006ff */
[----:B------:R-:W1:Y:S02]  /*47a0*/  SYNCS.PHASECHK.TRANS64.TRYWAIT P0, [UR4], R3 ;  /* 0x00000003ff0075a7 */ /* 0x000e640008001104 */
[----:B-1----:R-:W-:Y:S05]  /*47b0*/  @!P0 BRA `(.L_x_72) ;  /* 0x0000004800d88947 */ /* 0x002fea0003800000 */
.L_x_162:
[----:B------:R-:W-:Y:S01]  /*47c0*/  NOP ;  /* 0x0000000000007918 */ /* 0x000fe20000000000 */
[----:B-1----:R-:W1:Y:S01]  /*47d0*/  LDS R0, [UR8+0x14] ;  /* 0x00001408ff007984 */ /* 0x002e620008000800 */
[----:B------:R-:W-:Y:S01]  /*47e0*/  R2UR UR4, R15 ;  /* 0x000000000f0472ca */ /* 0x000fe200000e0000 */
[----:B------:R-:W-:Y:S01]  /*47f0*/  UMOV UR5, 0xffff ;  /* 0x0000ffff00057882 */ /* 0x000fe20000000000 */
[----:B------:R-:W-:-:S11]  /*4800*/  UMOV UR6, 0x1 ;  /* 0x0000000100067882 */ /* 0x000fd60000000000 */
[----:B------:R-:W-:-:S04]  /*4810*/  ULOP3.LUT UR4, UR4, 0xffff, URZ, 0xc0, !UPT ;  /* 0x0000ffff04047892 */ /* 0x000fc8000f8ec0ff */
[----:B------:R-:W-:-:S04]  /*4820*/  USHF.R.U32.HI UR4, URZ, 0x5, UR4 ;  /* 0x00000005ff047899 */ /* 0x000fc80008011604 */
[----:B------:R-:W-:Y:S02]  /*4830*/  USHF.L.U32 UR5, UR5, UR4, URZ ;  /* 0x0000000405057299 */ /* 0x000fe400080006ff */
[----:B------:R-:W-:-:S04]  /*4840*/  USHF.L.U32 UR4, UR6, UR4, URZ ;  /* 0x0000000406047299 */ /* 0x000fc800080006ff */
[----:B-1----:R-:W-:-:S04]  /*4850*/  LOP3.LUT R0, R0, UR5, RZ, 0xc0, !PT ;  /* 0x0000000500007c12 */ /* 0x002fc8000f8ec0ff */
[----:B------:R-:W-:-:S13]  /*4860*/  ISETP.NE.AND P0, PT, R0, UR5, PT ;  /* 0x0000000500007c0c */ /* 0x000fda000bf05270 */
[----:B------:R-:W-:Y:S05]  /*4870*/  @P0 BRA `(.L_x_73) ;  /* 0x0000000000580947 */ /* 0x000fea0003800000 */
[----:B------:R-:W1:Y:S02]  /*4880*/  LDS R0, [UR8+0x18] ;  /* 0x00001808ff007984 */ /* 0x000e640008000800 */
[----:B-1----:R-:W-:-:S04]  /*4890*/  LOP3.LUT R0, R0, UR4, RZ, 0xc0, !PT ;  /* 0x0000000400007c12 */ /* 0x002fc8000f8ec0ff */
[----:B------:R-:W-:-:S13]  /*48a0*/  ISETP.NE.AND P0, PT, R0, UR4, PT ;  /* 0x0000000400007c0c */ /* 0x000fda000bf05270 */
[----:B------:R-:W-:Y:S05]  /*48b0*/  @P0 BRA `(.L_x_74) ;  /* 0x00000000003c0947 */ /* 0x000fea0003800000 */
[----:B------:R-:W1:Y:S01]  /*48c0*/  S2R R2, SR_LANEID ;  /* 0x0000000000027919 */ /* 0x000e620000000000 */
[----:B------:R-:W-:Y:S01]  /*48d0*/  ULOP3.LUT UR5, URZ, UR5, URZ, 0x33, !UPT ;  /* 0x00000005ff057292 */ /* 0x000fe2000f8e33ff */
[----:B------:R-:W-:Y:S01]  /*48e0*/  LOP3.LUT R4, RZ, UR4, RZ, 0x33, !PT ;  /* 0x00000004ff047c12 */ /* 0x000fe2000f8e33ff */
[----:B------:R-:W-:Y:S02]  /*48f0*/  VOTEU.ANY UR4, UPT, PT ;  /* 0x0000000000047886 */ /* 0x000fe400038e0100 */
[----:B------:R-:W-:Y:S01]  /*4900*/  UFLO.U32 UR4, UR4 ;  /* 0x00000004000472bd */ /* 0x000fe200080e0000 */
[----:B------:R-:W2:Y:S01]  /*4910*/  REDUX UR6, R4 ;  /* 0x00000000040673c4 */ /* 0x000ea20000000000 */
[----:B------:R-:W-:-:S06]  /*4920*/  IMAD.U32 R0, RZ, RZ, UR5 ;  /* 0x00000005ff007e24 */ /* 0x000fcc000f8e00ff */
[----:B------:R3:W-:Y:S01]  /*4930*/  UTCATOMSWS.AND URZ, UR5 ;  /* 0x0000000500ff79e3 */ /* 0x0007e20008000000 */
[----:B------:R-:W4:Y:S01]  /*4940*/  REDUX UR7, R0 ;  /* 0x00000000000773c4 */ /* 0x000f220000000000 */
[----:B-1----:R-:W-:Y:S01]  /*4950*/  ISETP.EQ.U32.AND P0, PT, R2, UR4, PT ;  /* 0x0000000402007c0c */ /* 0x002fe2000bf02070 */
[----:B--2---:R-:W-:Y:S01]  /*4960*/  IMAD.U32 R2, RZ, RZ, UR6 ;  /* 0x00000006ff027e24 */ /* 0x004fe2000f8e00ff */
[----:B----4-:R-:W-:-:S11]  /*4970*/  MOV R3, UR7 ;  /* 0x0000000700037c02 */ /* 0x010fd60008000f00 */
[----:B------:R3:W-:Y:S04]  /*4980*/  @P0 ATOMS.AND RZ, [UR8+0x14], R3 ;  /* 0x00001403ffff098c */ /* 0x0007e8000a800008 */
[----:B------:R3:W-:Y:S01]  /*4990*/  @P0 ATOMS.AND RZ, [UR8+0x18], R2 ;  /* 0x00001802ffff098c */ /* 0x0007e2000a800008 */
[----:B------:R-:W-:Y:S05]  /*49a0*/  BRA `(.L_x_75) ;  /* 0x0000000000147947 */ /* 0x000fea0003800000 */
.L_x_74:
[----:B------:R-:W-:Y:S02]  /*49b0*/  MOV R2, 0x49d0 ;  /* 0x000049d000027802 */ /* 0x000fe40000000f00 */
[----:B-----5:R-:W-:Y:S05]  /*49c0*/  CALL.REL.NOINC `($__internal_0_$__cuda_sm10x_tcgen05_guardrail_trap_col_being_dealloced_not_returned_by_alloc) ;  /* 0x0000004c00bc7944 */ /* 0x020fea0003c00000 */
[----:B------:R-:W-:Y:S05]  /*49d0*/  BRA `(.L_x_75) ;  /* 0x0000000000087947 */ /* 0x000fea0003800000 */
.L_x_73:
[----:B------:R-:W-:Y:S02]  /*49e0*/  MOV R2, 0x4a00 ;  /* 0x00004a0000027802 */ /* 0x000fe40000000f00 */
[----:B-----5:R-:W-:Y:S05]  /*49f0*/  CALL.REL.NOINC `($__internal_2_$__cuda_sm10x_tcgen05_guardrail_trap_unallocated_columns_being_dealloced) ;  /* 0x0000004c00c87944 */ /* 0x020fea0003c00000 */
.L_x_75:
[----:B------:R-:W-:Y:S01]  /*4a00*/  NOP ;  /* 0x0000000000007918 */ /* 0x000fe20000000000 */
[----:B---3--:R-:W-:Y:S05]  /*4a10*/  EXIT ;  /* 0x000000000000794d */ /* 0x008fea0003800000 */
.L_x_57:
[----:B------:R-:W-:-:S09]  /*4a20*/  UISETP.NE.OR UP0, UPT, UR17, 0x3, !UP3 ;  /* 0x000000031100788c */ /* 0x000fd2000df05670 */
[----:B------:R-:W-:Y:S05]  /*4a30*/  BRA.U UP0, `(.L_x_76) ;  /* 0x00000011005c7547 */ /* 0x000fea000b800000 */
[----:B------:R-:W1:Y:S01]  /*4a40*/  LDCU UR31, c[0x0][0x370] ;  /* 0x00006e00ff1f77ac */ /* 0x000e620008000800 */
[----:B------:R-:W2:Y:S01]  /*4a50*/  LDC.64 R16, c[0x0][0x348] ;  /* 0x0000d200ff107b82 */ /* 0x000ea20000000a00 */
[----:B------:R-:W-:Y:S02]  /*4a60*/  HFMA2 R13, -RZ, RZ, 0, 0 ;  /* 0x00000000ff0d7431 */ /* 0x000fe400000001ff */
[----:B------:R-:W-:Y:S01]  /*4a70*/  IMAD.MOV.U32 R15, RZ, RZ, 0x1 ;  /* 0x00000001ff0f7424 */ /* 0x000fe200078e00ff */
[----:B------:R-:W1:Y:S01]  /*4a80*/  LDCU.128 UR40, c[0x0][0xb10] ;  /* 0x00016200ff2877ac */ /* 0x000e620008000c00 */
[----:B------:R-:W-:Y:S01]  /*4a90*/  IMAD.MOV.U32 R14, RZ, RZ, RZ ;  /* 0x000000ffff0e7224 */ /* 0x000fe200078e00ff */
[----:B------:R-:W-:Y:S01]  /*4aa0*/  MOV R7, 0x2000 ;  /* 0x0000200000077802 */ /* 0x000fe20000000f00 */
[----:B------:R-:W3:Y:S01]  /*4ab0*/  LDCU UR30, c[0x0][0x374] ;  /* 0x00006e80ff1e77ac */ /* 0x000ee20008000800 */
[----:B------:R-:W4:Y:S01]  /*4ac0*/  LDC.64 R2, c[0x0][0x888] ;  /* 0x00022200ff027b82 */ /* 0x000f220000000a00 */
[----:B------:R-:W3:Y:S01]  /*4ad0*/  LDCU UR15, c[0x0][0xb0c] ;  /* 0x00016180ff0f77ac */ /* 0x000ee20008000800 */
[----:B------:R-:W2:Y:S06]  /*4ae0*/  LDCU UR45, c[0x0][0xb20] ;  /* 0x00016400ff2d77ac */ /* 0x000eac0008000800 */
[----:B------:R-:W4:Y:S01]  /*4af0*/  LDC.64 R4, c[0x0][0x890] ;  /* 0x00022400ff047b82 */ /* 0x000f220000000a00 */
[----:B------:R-:W2:Y:S01]  /*4b00*/  LDCU UR4, c[0x0][0xb30] ;  /* 0x00016600ff0477ac */ /* 0x000ea20008000800 */
[----:B------:R-:W-:Y:S01]  /*4b10*/  UMOV UR21, 0x400 ;  /* 0x0000040000157882 */ /* 0x000fe20000000000 */
[----:B-1----:R-:W-:-:S02]  /*4b20*/  UIMAD.WIDE.U32 UR6, UR31, UR40, URZ ;  /* 0x000000281f0672a5 */ /* 0x002fc4000f8e00ff */
[----:B---3--:R-:W-:Y:S02]  /*4b30*/  UIMAD.WIDE.U32 UR8, UR30, UR43, URZ ;  /* 0x0000002b1e0872a5 */ /* 0x008fe4000f8e00ff */
[----:B------:R-:W-:Y:S02]  /*4b40*/  ULEA UR21, UR63, UR21, 0x18 ;  /* 0x000000153f157291 */ /* 0x000fe4000f8ec0ff */
[----:B------:R-:W-:Y:S02]  /*4b50*/  UPLOP3.LUT UP3, UPT, UPT, UPT, UPT, 0x40, 0x4 ;  /* 0x000000000004789c */ /* 0x000fe40003f6e870 */
[----:B------:R-:W-:Y:S01]  /*4b60*/  UIADD3 UR37, UPT, UPT, UR21, 0x38, URZ ;  /* 0x0000003815257890 */ /* 0x000fe2000fffe0ff */
[----:B------:R-:W-:Y:S01]  /*4b70*/  UMOV UR6, UR7 ;  /* 0x0000000700067c82 */ /* 0x000fe20008000000 */
[----:B------:R-:W-:Y:S01]  /*4b80*/  UMOV UR38, UR9 ;  /* 0x0000000900267c82 */ /* 0x000fe20008000000 */
[----:B------:R-:W-:Y:S02]  /*4b90*/  UISETP.GE.AND UP0, UPT, UR39, 0x1, UPT ;  /* 0x000000012700788c */ /* 0x000fe4000bf06270 */
[----:B------:R-:W-:Y:S01]  /*4ba0*/  UISETP.NE.AND UP4, UPT, UR39, 0x1, UPT ;  /* 0x000000012700788c */ /* 0x000fe2000bf85270 */
[----:B------:R-:W1:Y:S01]  /*4bb0*/  LDCU.64 UR22, c[0x0][0xb28] ;  /* 0x00016500ff1677ac */ /* 0x000e620008000a00 */
[----:B------:R-:W-:-:S02]  /*4bc0*/  UISETP.NE.AND UP6, UPT, UR15, 0x1, UPT ;  /* 0x000000010f00788c */ /* 0x000fc4000bfc5270 */
[----:B------:R-:W-:Y:S02]  /*4bd0*/  UISETP.NE.AND UP5, UPT, UR42, 0x1, UPT ;  /* 0x000000012a00788c */ /* 0x000fe4000bfa5270 */
[----:B------:R-:W-:Y:S02]  /*4be0*/  UIADD3 UR33, UPT, UPT, UR21, 0x20, URZ ;  /* 0x0000002015217890 */ /* 0x000fe4000fffe0ff */
[----:B------:R-:W-:Y:S02]  /*4bf0*/  UIADD3 UR25, UPT, UPT, UR21, 0x28, URZ ;  /* 0x0000002815197890 */ /* 0x000fe4000fffe0ff */
[----:B------:R-:W-:Y:S02]  /*4c00*/  UIADD3 UR17, UPT, UPT, UR21, 0x30, URZ ;  /* 0x0000003015117890 */ /* 0x000fe4000fffe0ff */
[----:B------:R-:W-:Y:S02]  /*4c10*/  UPRMT UR37, UR63, 0x654, UR37 ;  /* 0x000006543f257896 */ /* 0x000fe40008000025 */
[----:B------:R-:W-:-:S02]  /*4c20*/  USHF.R.U32.HI UR44, URZ, UR41, UR6 ;  /* 0x00000029ff2c7299 */ /* 0x000fc40008011606 */
[----:B--2---:R-:W-:Y:S02]  /*4c30*/  USHF.R.U32.HI UR38, URZ, UR45, UR38 ;  /* 0x0000002dff267299 */ /* 0x004fe40008011626 */
[----:B------:R-:W-:-:S11]  /*4c40*/  UISETP.NE.AND UP2, UPT, UR4, 0x1, UPT ;  /* 0x000000010400788c */ /* 0x000fd6000bf45270 */
.L_x_87:
[C---:B------:R-:W-:Y:S02]  /*4c50*/  LEA R12, R14.reuse, UR21, 0x3 ;  /* 0x000000150e0c7c11 */ /* 0x040fe4000f8e18ff */
[----:B------:R-:W-:Y:S02]  /*4c60*/  SHF.L.U32 R9, R13, 0x1f, RZ ;  /* 0x0000001f0d097819 */ /* 0x000fe400000006ff */
[----:B------:R-:W-:Y:S02]  /*4c70*/  LEA R10, R14, UR21, 0x4 ;  /* 0x000000150e0a7c11 */ /* 0x000fe4000f8e20ff */
[----:B--2---:R-:W2:Y:S02]  /*4c80*/  SYNCS.PHASECHK.TRANS64.TRYWAIT P0, [R12+URZ+0x70], R9 ;  /* 0x000070090c0075a7 */ /* 0x004ea400080011ff */
[----:B--2---:R-:W-:Y:S05]  /*4c90*/  @!P0 BRA `(.L_x_77) ;  /* 0x0000004400b88947 */ /* 0x004fea0003800000 */
.L_x_163:
[----:B--2---:R-:W2:Y:S01]  /*4ca0*/  LDS.128 R8, [R10+0x100] ;  /* 0x000100000a087984 */ /* 0x004ea20000000c00 */
[----:B------:R-:W-:Y:S01]  /*4cb0*/  UISETP.GE.AND UP0, UPT, UR39, 0x1, UPT ;  /* 0x000000012700788c */ /* 0x000fe2000bf06270 */
[----:B------:R-:W-:Y:S01]  /*4cc0*/  @!PT LDS RZ, [RZ] ;  /* 0x00000000fffff984 */ /* 0x000fe20000000800 */
[----:B------:R-:W-:Y:S01]  /*4cd0*/  @!PT LDS RZ, [RZ] ;  /* 0x00000000fffff984 */ /* 0x000fe20000000800 */
[----:B------:R-:W-:Y:S01]  /*4ce0*/  @!PT LDS RZ, [RZ] ;  /* 0x00000000fffff984 */ /* 0x000fe20000000800 */
[----:B------:R-:W-:Y:S01]  /*4cf0*/  @!PT LDS RZ, [RZ] ;  /* 0x00000000fffff984 */ /* 0x000fe20000000800 */
[----:B------:R3:W-:Y:S06]  /*4d00*/  MEMBAR.ALL.CTA ;  /* 0x0000000000007992 */ /* 0x0007ec0000008000 */
[----:B---3--:R-:W3:Y:S01]  /*4d10*/  FENCE.VIEW.ASYNC.S ;  /* 0x00000000000073c6 */ /* 0x008ee20000000000 */
[----:B--2---:R-:W-:Y:S11]  /*4d20*/  LOP3.LUT P0, RZ, R10, 0x1, RZ, 0xc0, !PT ;  /* 0x000000010aff7812 */ /* 0x004ff6000780c0ff */
[----:B------:R-:W-:Y:S02]  /*4d30*/  @!UPT UIADD3 URZ, UPT, UPT, URZ, URZ, URZ ;  /* 0x000000fffffff290 */ /* 0x000fe4000fffe0ff */
[----:B---3--:R-:W-:Y:S01]  /*4d40*/  VOTEU.ANY UP1, P0 ;  /* 0x0000000000ff7886 */ /* 0x008fe20000020100 */
[----:B------:R-:W-:Y:S11]  /*4d50*/  PLOP3.LUT P0, PT, PT, PT, UP1, 0x80, 0x8 ;  /* 0x000000000008781c */ /* 0x000ff60003f0f018 */
[----:B------:R-:W-:Y:S02]  /*4d60*/  @!UPT UIADD3 URZ, UPT, UPT, URZ, URZ, URZ ;  /* 0x000000fffffff290 */ /* 0x000fe4000fffe0ff */
[----:B------:R-:W-:Y:S02]  /*4d70*/  @P0 SHF.R.U32.HI R0, RZ, 0x10, R9 ;  /* 0x00000010ff000819 */ /* 0x000fe40000011609 */
[----:B------:R-:W-:Y:S02]  /*4d80*/  @P0 MOV R6, R8 ;  /* 0x0000000800060202 */ /* 0x000fe40000000f00 */
[----:B------:R-:W-:Y:S01]  /*4d90*/  @P0 R2UR UR4, R0 ;  /* 0x00000000000402ca */ /* 0x000fe200000e0000 */
[----:B------:R-:W-:Y:S01]  /*4da0*/  VIADD R0, R12, 0x80 ;  /* 0x000000800c007836 */ /* 0x000fe20000000000 */
[----:B------:R-:W-:Y:S02]  /*4db0*/  @P0 LOP3.LUT R8, R9, 0xffff, RZ, 0xc0, !PT ;  /* 0x0000ffff09080812 */ /* 0x000fe400078ec0ff */
[----:B------:R-:W-:Y:S02]  /*4dc0*/  @P0 R2UR UR6, R6 ;  /* 0x00000000060602ca */ /* 0x000fe400000e0000 */
[----:B------:R-:W-:Y:S02]  /*4dd0*/  PRMT R0, RZ, 0x654, R0 ;  /* 0x00000654ff007816 */ /* 0x000fe40000000000 */
[----:B------:R-:W-:Y:S02]  /*4de0*/  @P0 R2UR UR5, R8 ;  /* 0x00000000080502ca */ /* 0x000fe400000e0000 */
[----:B------:R2:W-:Y:S03]  /*4df0*/  SYNCS.ARRIVE.TRANS64.RED.A1T0 RZ, [R0+URZ], RZ ;  /* 0x000000ff00ff79a7 */ /* 0x0005e600081004ff */
[----:B------:R-:W-:Y:S04]  /*4e00*/  @UP1 UMOV UR29, UR4 ;  /* 0x00000004001d1c82 */ /* 0x000fe80008000000 */
[----:B------:R-:W-:Y:S04]  /*4e10*/  @UP1 UMOV UR14, UR6 ;  /* 0x00000006000e1c82 */ /* 0x000fe80008000000 */
[----:B------:R-:W-:Y:S01]  /*4e20*/  @UP1 UMOV UR13, UR5 ;  /* 0x00000005000d1c82 */ /* 0x000fe20008000000 */
[----:B------:R-:W-:Y:S05]  /*4e30*/  BRA.U !UP0, `(.L_x_78) ;  /* 0x0000000108a47547 */ /* 0x000fea000b800000 */
[----:B------:R-:W-:Y:S02]  /*4e40*/  UIMAD.WIDE.U32 UR18, UR13, UR43, URZ ;  /* 0x0000002b0d1272a5 */ /* 0x000fe4000f8e00ff */
[----:B------:R-:W-:Y:S02]  /*4e50*/  UIMAD.WIDE.U32 UR26, UR14, UR40, URZ ;  /* 0x000000280e1a72a5 */ /* 0x000fe4000f8e00ff */
[----:B------:R-:W-:Y:S02]  /*4e60*/  USEL UR4, UR30, UR38, !UP5 ;  /* 0x000000261e047287 */ /* 0x000fe4000e800000 */
[----:B------:R-:W-:Y:S02]  /*4e70*/  USEL UR7, UR31, UR44, !UP6 ;  /* 0x0000002c1f077287 */ /* 0x000fe4000f000000 */
[----:B-1----:R-:W-:Y:S02]  /*4e80*/  UIMAD.WIDE.U32 UR8, UR4, UR22, URZ ;  /* 0x00000016040872a5 */ /* 0x002fe4000f8e00ff */
[----:B------:R-:W-:Y:S01]  /*4e90*/  UIMAD.WIDE.U32 UR10, UR7, UR22, URZ ;  /* 0x00000016070a72a5 */ /* 0x000fe2000f8e00ff */
[----:B------:R-:W-:Y:S02]  /*4ea0*/  UMOV UR5, UR19 ;  /* 0x0000001300057c82 */ /* 0x000fe40008000000 */
[----:B------:R-:W-:Y:S03]  /*4eb0*/  USHF.R.U32.HI UR6, URZ, UR45, UR5 ;  /* 0x0000002dff067299 */ /* 0x000fe60008011605 */
[----:B------:R-:W-:Y:S01]  /*4ec0*/  UMOV UR5, UR27 ;  /* 0x0000001b00057c82 */ /* 0x000fe20008000000 */
[----:B------:R-:W-:Y:S02]  /*4ed0*/  USEL UR6, UR13, UR6, !UP5 ;  /* 0x000000060d067287 */ /* 0x000fe4000e800000 */
[----:B------:R-:W-:Y:S03]  /*4ee0*/  USHF.R.U32.HI UR12, URZ, UR41, UR5 ;  /* 0x00000029ff0c7299 */ /* 0x000fe60008011605 */
[----:B------:R-:W-:Y:S02]  /*4ef0*/  UMOV UR5, UR9 ;  /* 0x0000000900057c82 */ /* 0x000fe40008000000 */
[----:B------:R-:W-:Y:S03]  /*4f00*/  @UP4 USHF.R.U32.HI UR4, URZ, UR23, UR5 ;  /* 0x00000017ff044299 */ /* 0x000fe60008011605 */
[----:B------:R-:W-:Y:S01]  /*4f10*/  UMOV UR5, UR11 ;  /* 0x0000000b00057c82 */ /* 0x000fe20008000000 */
[----:B------:R-:W-:Y:S02]  /*4f20*/  UIMAD UR4, UR39, UR4, URZ ;  /* 0x00000004270472a4 */ /* 0x000fe4000f8e02ff */
[----:B------:R-:W-:Y:S02]  /*4f30*/  @UP4 USHF.R.U32.HI UR7, URZ, UR23, UR5 ;  /* 0x00000017ff074299 */ /* 0x000fe40008011605 */
[----:B------:R-:W-:Y:S02]  /*4f40*/  UIMAD.WIDE.U32 UR10, UR6, UR22, URZ ;  /* 0x00000016060a72a5 */ /* 0x000fe4000f8e00ff */
[----:B------:R-:W-:Y:S02]  /*4f50*/  USEL UR5, UR14, UR12, !UP6 ;  /* 0x0000000c0e057287 */ /* 0x000fe4000f000000 */
[----:B------:R-:W-:Y:S02]  /*4f60*/  UIMAD UR8, UR39, UR7, URZ ;  /* 0x00000007270872a4 */ /* 0x000fe4000f8e02ff */
[----:B------:R-:W-:Y:S03]  /*4f70*/  UISETP.GE.AND UP0, UPT, UR6, UR4, UPT ;  /* 0x000000040600728c */ /* 0x000fe6000bf06270 */
[----:B------:R-:W-:Y:S01]  /*4f80*/  UMOV UR4, UR11 ;  /* 0x0000000b00047c82 */ /* 0x000fe20008000000 */
[----:B------:R-:W-:Y:S02]  /*4f90*/  UISETP.GE.OR UP0, UPT, UR5, UR8, UP0 ;  /* 0x000000080500728c */ /* 0x000fe40008706670 */
[----:B------:R-:W-:Y:S02]  /*4fa0*/  USHF.R.U32.HI UR4, URZ, UR23, UR4 ;  /* 0x00000017ff047299 */ /* 0x000fe40008011604 */
[----:B------:R-:W-:Y:S02]  /*4fb0*/  UIMAD.WIDE.U32 UR8, UR5, UR22, URZ ;  /* 0x00000016050872a5 */ /* 0x000fe4000f8e00ff */
[----:B------:R-:W-:Y:S04]  /*4fc0*/  USEL UR10, UR6, UR4, !UP4 ;  /* 0x00000004060a7287 */ /* 0x000fe8000e000000 */
[----:B------:R-:W-:Y:S01]  /*4fd0*/  UIADD3 UR11, UPT, UPT, -UR10, URZ, URZ ;  /* 0x000000ff0a0b7290 */ /* 0x000fe2000fffe1ff */
[----:B------:R-:W-:Y:S02]  /*4fe0*/  @!UP0 UMOV UR4, UR9 ;  /* 0x0000000900048c82 */ /* 0x000fe40008000000 */
[----:B------:R-:W-:Y:S02]  /*4ff0*/  @!UP0 USHF.R.U32.HI UR4, URZ, UR23, UR4 ;  /* 0x00000017ff048299 */ /* 0x000fe40008011604 */
[----:B------:R-:W-:Y:S02]  /*5000*/  UIMAD UR8, UR39, UR11, UR6 ;  /* 0x0000000b270872a4 */ /* 0x000fe4000f8e0206 */
[----:B------:R-:W-:Y:S04]  /*5010*/  @!UP0 USEL UR4, UR5, UR4, !UP4 ;  /* 0x0000000405048287 */ /* 0x000fe8000e000000 */
[----:B------:R-:W-:Y:S02]  /*5020*/  @!UP0 UIMAD UR8, UR7, UR8, UR4 ;  /* 0x00000008070882a4 */ /* 0x000fe4000f8e0204 */
[----:B------:R-:W-:Y:S02]  /*5030*/  @!UP0 UIADD3 UR9, UPT, UPT, UR10, -UR4, URZ ;  /* 0x800000040a098290 */ /* 0x000fe4000fffe0ff */
[----:B------:R-:W-:Y:S02]  /*5040*/  UIADD3 UR4, UPT, UPT, -UR5, URZ, URZ ;  /* 0x000000ff05047290 */ /* 0x000fe4000fffe1ff */
[----:B------:R-:W-:Y:S02]  /*5050*/  UIADD3 UR7, UPT, UPT, -UR6, URZ, URZ ;  /* 0x000000ff06077290 */ /* 0x000fe4000fffe1ff */
[----:B------:R-:W-:Y:S02]  /*5060*/  @!UP0 UIMAD UR6, UR9, UR39, UR5 ;  /* 0x00000027090682a4 */ /* 0x000fe4000f8e0205 */
[----:B------:R-:W-:Y:S02]  /*5070*/  UIMAD UR14, UR15, UR4, UR14 ;  /* 0x000000040f0e72a4 */ /* 0x000fe4000f8e020e */
[----:B------:R-:W-:Y:S01]  /*5080*/  UIMAD UR13, UR42, UR7, UR13 ;  /* 0x000000072a0d72a4 */ /* 0x000fe2000f8e020d */
[----:B------:R-:W-:Y:S02]  /*5090*/  @!UP0 UMOV UR5, UR8 ;  /* 0x0000000800058c82 */ /* 0x000fe40008000000 */
[----:B------:R-:W-:Y:S02]  /*50a0*/  UIMAD UR14, UR5, UR15, UR14 ;  /* 0x0000000f050e72a4 */ /* 0x000fe4000f8e020e */
[----:B------:R-:W-:Y:S11]  /*50b0*/  UIMAD UR13, UR6, UR42, UR13 ;  /* 0x0000002a060d72a4 */ /* 0x000ff6000f8e020d */
[----:B------:R-:W-:Y:S01]  /*50c0*/  @!UPT UIADD3 URZ, UPT, UPT, URZ, URZ, URZ ;  /* 0x000000fffffff290 */ /* 0x000fe2000fffe0ff */
.L_x_78:
[----:B------:R-:W3:Y:S01]  /*50d0*/  @!UP2 LDCU.128 UR8, c[0x0][0xb10] ;  /* 0x00016200ff08a7ac */ /* 0x000ee20008000c00 */
[C---:B----4-:R-:W-:Y:S02]  /*50e0*/  ISETP.NE.U32.AND P1, PT, R4.reuse, RZ, PT ;  /* 0x000000ff0400720c */ /* 0x050fe40003f25070 */
[----:B------:R-:W-:Y:S02]  /*50f0*/  ISETP.NE.U32.AND P0, PT, R4, RZ, PT ;  /* 0x000000ff0400720c */ /* 0x000fe40003f05070 */
[C---:B------:R-:W-:Y:S02]  /*5100*/  ISETP.NE.AND.EX P1, PT, R5.reuse, RZ, PT, P1 ;  /* 0x000000ff0500720c */ /* 0x040fe40003f25310 */
[----:B------:R-:W-:Y:S01]  /*5110*/  ISETP.NE.AND.EX P0, PT, R5, RZ, PT, P0 ;  /* 0x000000ff0500720c */ /* 0x000fe20003f05300 */
[----:B------:R-:W4:Y:S01]  /*5120*/  @!UP2 LDCU UR5, c[0x0][0xb0c] ;  /* 0x00016180ff05a7ac */ /* 0x000f220008000800 */
[----:B------:R-:W-:Y:S01]  /*5130*/  SHF.L.U32 R9, R15, 0x1f, RZ ;  /* 0x0000001f0f097819 */ /* 0x000fe200000006ff */
[----:B------:R-:W-:Y:S02]  /*5140*/  USHF.L.U32 UR35, UR16, 0x6, URZ ;  /* 0x0000000610237899 */ /* 0x000fe400080006ff */
[----:B------:R-:W-:Y:S02]  /*5150*/  USHF.L.U32 UR34, UR20, 0x7, URZ ;  /* 0x0000000714227899 */ /* 0x000fe400080006ff */
[----:B---3--:R-:W-:Y:S07]  /*5160*/  UIMAD.WIDE.U32 UR6, UR14, UR8, URZ ;  /* 0x000000080e0672a5 */ /* 0x008fee000f8e00ff */
[----:B------:R-:W-:Y:S01]  /*5170*/  @!UP2 UMOV UR4, UR7 ;  /* 0x000000070004ac82 */ /* 0x000fe20008000000 */
[----:B----4-:R-:W-:Y:S02]  /*5180*/  @!UP2 UISETP.NE.AND UP0, UPT, UR5, 0x1, UPT ;  /* 0x000000010500a88c */ /* 0x010fe4000bf05270 */
[----:B------:R-:W-:Y:S02]  /*5190*/  @!UP2 USHF.R.U32.HI UR4, URZ, UR9, UR4 ;  /* 0x00000009ff04a299 */ /* 0x000fe40008011604 */
[----:B------:R-:W-:Y:S02]  /*51a0*/  UIMAD.WIDE.U32 UR6, UR13, UR11, URZ ;  /* 0x0000000b0d0672a5 */ /* 0x000fe4000f8e00ff */
[----:B------:R-:W-:Y:S02]  /*51b0*/  @!UP2 USEL UR8, UR14, UR4, !UP0 ;  /* 0x000000040e08a287 */ /* 0x000fe4000c000000 */
[----:B------:R-:W-:Y:S03]  /*51c0*/  @!UP2 UISETP.NE.AND UP0, UPT, UR10, 0x1, UPT ;  /* 0x000000010a00a88c */ /* 0x000fe6000bf05270 */
[----:B------:R-:W-:Y:S02]  /*51d0*/  @!UP2 UMOV UR6, UR7 ;  /* 0x000000070006ac82 */ /* 0x000fe40008000000 */
[----:B------:R-:W3:Y:S02]  /*51e0*/  @!UP2 LDCU UR4, c[0x0][0xb20] ;  /* 0x00016400ff04a7ac */ /* 0x000ee40008000800 */
[----:B---3--:R-:W-:Y:S04]  /*51f0*/  @!UP2 USHF.R.U32.HI UR6, URZ, UR4, UR6 ;  /* 0x00000004ff06a299 */ /* 0x008fe80008011606 */
[----:B------:R-:W-:Y:S04]  /*5200*/  @!UP2 USEL UR6, UR13, UR6, !UP0 ;  /* 0x000000060d06a287 */ /* 0x000fe8000c000000 */
[----:B------:R-:W-:Y:S02]  /*5210*/  @!UP2 UIADD3 UR4, UPT, UPT, -UR8, UR6, URZ ;  /* 0x000000060804a290 */ /* 0x000fe4000fffe1ff */
[----:B------:R-:W-:Y:S02]  /*5220*/  @!UP2 UIADD3 UR6, UPT, UPT, UR8, -UR6, URZ ;  /* 0x800000060806a290 */ /* 0x000fe4000fffe0ff */
[----:B------:R-:W-:Y:S02]  /*5230*/  @!UP2 UIMAD UR14, UR4, UR5, UR14 ;  /* 0x00000005040ea2a4 */ /* 0x000fe4000f8e020e */
[----:B------:R-:W-:Y:S01]  /*5240*/  @!UP2 UIMAD UR13, UR6, UR10, UR13 ;  /* 0x0000000a060da2a4 */ /* 0x000fe2000f8e020d */
[----:B------:R-:W-:Y:S11]  /*5250*/  BRA.U UP3, `(.L_x_79) ;  /* 0x0000000103107547 */ /* 0x000ff6000b800000 */
[----:B--2---:R-:W-:Y:S04]  /*5260*/  MOV R0, UR53 ;  /* 0x0000003500007c02 */ /* 0x004fe80008000f00 */
[----:B------:R-:W-:Y:S04]  /*5270*/  SHF.L.U32 R11, R0, 0x1f, RZ ;  /* 0x0000001f000b7819 */ /* 0x000fe800000006ff */
[----:B------:R-:W2:Y:S02]  /*5280*/  SYNCS.PHASECHK.TRANS64.TRYWAIT P2, [UR21+0x68], R11 ;  /* 0x0000680bff0075a7 */ /* 0x000ea40008041115 */
[----:B--2---:R-:W-:Y:S05]  /*5290*/  @!P2 BRA `(.L_x_80) ;  /* 0x00000040004ca947 */ /* 0x004fea0003800000 */
.L_x_79:
[----:B------:R-:W-:Y:S05]  /*52a0*/  @!P1 BRA `(.L_x_81) ;  /* 0x0000000000309947 */ /* 0x000fea0003800000 */
[----:B------:R-:W-:Y:S01]  /*52b0*/  ISETP.NE.U32.AND P1, PT, R2, RZ, PT ;  /* 0x000000ff0200720c */ /* 0x000fe20003f25070 */
[----:B------:R-:W3:Y:S01]  /*52c0*/  LDCU.64 UR4, c[0x0][0x358] ;  /* 0x00006b00ff0477ac */ /* 0x000ee20008000a00 */
[----:B------:R-:W-:Y:S02]  /*52d0*/  IMAD.MOV.U32 R68, RZ, RZ, 0x1 ;  /* 0x00000001ff447424 */ /* 0x000fe400078e00ff */
[----:B------:R-:W-:Y:S11]  /*52e0*/  ISETP.NE.AND.EX P1, PT, R3, RZ, PT, P1 ;  /* 0x000000ff0300720c */ /* 0x000ff60003f25310 */
[----:B------:R-:W-:Y:S02]  /*52f0*/  @!UPT UIADD3 URZ, UPT, UPT, URZ, URZ, URZ ;  /* 0x000000fffffff290 */ /* 0x000fe4000fffe0ff */
[----:B--2---:R-:W2:Y:S01]  /*5300*/  @P1 LDC.64 R10, c[0x0][0x888] ;  /* 0x00022200ff0a1b82 */ /* 0x004ea20000000a00 */
[----:B------:R-:W-:Y:S04]  /*5310*/  @P1 IMAD R0, R4, UR60, RZ ;  /* 0x0000003c04001c24 */ /* 0x000fe8000f8e02ff */
[----:B--2---:R-:W-:Y:S04]  /*5320*/  @P1 IMAD.WIDE R10, R0, 0x4, R10 ;  /* 0x00000004000a1825 */ /* 0x004fe800078e020a */
[----:B------:R-:W-:Y:S01]  /*5330*/  HFMA2 R0, -RZ, RZ, 0, 5.9604644775390625e-08 ;  /* 0x00000001ff007431 */ /* 0x000fe200000001ff */
[----:B---3-5:R3:W5:Y:S04]  /*5340*/  @P1 LDG.E R26, desc[UR4][R10.64] ;  /* 0x000000040a1a1981 */ /* 0x028768000c1e1900 */
[----:B------:R-:W-:Y:S01]  /*5350*/  @!P1 PRMT R68, R0, 0x7610, R68 ;  /* 0x0000761000449816 */ /* 0x000fe20000000044 */
[----:B---3--:R-:W4:Y:S06]  /*5360*/  @!P1 LDC R26, c[0x0][0x880] ;  /* 0x00022000ff1a9b82 */ /* 0x008f2c0000000800 */
.L_x_81:
[----:B----45:R-:W-:Y:S01]  /*5370*/  @!P0 FSETP.EQ.AND P1, PT, R26, RZ, PT ;  /* 0x000000ff1a00820b */ /* 0x030fe20003f22000 */
[----:B------:R-:W-:Y:S01]  /*5380*/  @!UPT UIADD3 URZ, UPT, UPT, URZ, URZ, URZ ;  /* 0x000000fffffff290 */ /* 0x000fe2000fffe0ff */
[----:B------:R-:W-:Y:S11]  /*5390*/  @!P0 BRA `(.L_x_82) ;  /* 0x0000000000188947 */ /* 0x000ff60003800000 */
[----:B------:R-:W-:Y:S02]  /*53a0*/  LOP3.LUT P0, RZ, R68, 0xff, RZ, 0xc0, !PT ;  /* 0x000000ff44ff7812 */ /* 0x000fe4000780c0ff */
[----:B------:R-:W-:Y:S04]  /*53b0*/  ISETP.NE.U32.AND P1, PT, R2, RZ, PT ;  /* 0x000000ff0200720c */ /* 0x000fe80003f25070 */
[----:B------:R-:W-:Y:S04]  /*53c0*/  ISETP.NE.AND.EX P1, PT, R3, RZ, PT, P1 ;  /* 0x000000ff0300720c */ /* 0x000fe80003f25310 */
[----:B------:R-:W-:Y:S03]  /*53d0*/  PLOP3.LUT P1, PT, P1, PT, PT, 0x8, 0x80 ;  /* 0x000000000080781c */ /* 0x000fe60000f2e170 */
[----:B------:R-:W-:Y:S11]  /*53e0*/  @P0 FSETP.EQ.AND P1, PT, R26, RZ, PT ;  /* 0x000000ff1a00020b */ /* 0x000ff60003f22000 */
[----:B------:R-:W-:Y:S02]  /*53f0*/  @!UPT UIADD3 URZ, UPT, UPT, URZ, URZ, URZ ;  /* 0x000000fffffff290 */ /* 0x000fe4000fffe0ff */
.L_x_82:
[----:B------:R-:W3:Y:S01]  /*5400*/  SYNCS.PHASECHK.TRANS64.TRYWAIT P2, [UR21+0x40], R9 ;  /* 0x00004009ff0075a7 */ /* 0x000ee20008041115 */
[----:B------:R-:W-:Y:S04]  /*5410*/  ELECT P0, URZ, PT ;  /* 0x0000000000ff782f */ /* 0x000fe80003800000 */
[----:B------:R-:W-:Y:S11]  /*5420*/  PLOP3.LUT P1, PT, P1, P0, PT, 0xf2, 0x2f ;  /* 0x00000000002f781c */ /* 0x000ff60000f21e72 */
[----:B------:R-:W-:Y:S02]  /*5430*/  @!UPT UIADD3 URZ, UPT, UPT, URZ, URZ, URZ ;  /* 0x000000fffffff290 */ /* 0x000fe4000fffe0ff */
[----:B------:R-:W-:Y:S05]  /*5440*/  @!P1 IADD3 R8, P0, PT, R16, 0x580, RZ ;  /* 0x0000058010089810 */ /* 0x000fea0007f1e0ff */
[----:B------:R-:W-:Y:S01]  /*5450*/  @!P1 IMAD.X R6, RZ, RZ, R17, P0 ;  /* 0x000000ffff069224 */ /* 0x000fe200000e0611 */
[----:B---3--:R-:W-:Y:S07]  /*5460*/  @!P2 BRA `(.L_x_83) ;  /* 0x0000003c00f0a947 */ /* 0x008fee0003800000 */
.L_x_166:
[----:B------:R-:W-:Y:S01]  /*5470*/  @!P1 R2UR UR5, R8 ;  /* 0x00000000080592ca */ /* 0x000fe200000e0000 */
[----:B------:R-:W-:Y:S01]  /*5480*/  VOTEU.ALL UP0, P1 ;  /* 0x0000000000ff7886 */ /* 0x000fe20000800000 */
[----:B------:R-:W-:Y:S01]  /*5490*/  @!P1 R2UR UR4, R6 ;  /* 0x00000000060492ca */ /* 0x000fe200000e0000 */
[----:B--2---:R-:W-:Y:S01]  /*54a0*/  @!P1 IMAD.MOV.U32 R0, RZ, RZ, 0x2000 ;  /* 0x00002000ff009424 */ /* 0x004fe200078e00ff */
[----:B------:R-:W-:Y:S01]  /*54b0*/  UMOV UR8, 0x0 ;  /* 0x0000000000087882 */ /* 0x000fe20000000000 */
[----:B------:R-:W-:Y:S01]  /*54c0*/  UMOV UR9, 0x10000000 ;  /* 0x1000000000097882 */ /* 0x000fe20000000000 */
[----:B------:R-:W-:Y:S01]  /*54d0*/  @!UP0 UIADD3 UR32, UPT, UPT, UR21, 0x400, URZ ;  /* 0x0000040015208890 */ /* 0x000fe2000fffe0ff */
[----:B------:R-:W-:Y:S01]  /*54e0*/  @!P1 IADD3 R8, P0, PT, R16, 0x580, RZ ;  /* 0x0000058010089810 */ /* 0x000fe20007f1e0ff */
[----:B------:R-:W-:Y:S01]  /*54f0*/  VOTEU.ALL UP0, P1 ;  /* 0x0000000000ff7886 */ /* 0x000fe20000800000 */
[----:B------:R-:W-:Y:S01]  /*5500*/  UMOV UR36, UR60 ;  /* 0x0000003c00247c82 */ /* 0x000fe20008000000 */
[----:B------:R-:W-:Y:S02]  /*5510*/  UPRMT UR6, UR63, 0x654, UR33 ;  /* 0x000006543f067896 */ /* 0x000fe40008000021 */
[----:B------:R-:W-:Y:S02]  /*5520*/  @!P1 IMAD.X R6, RZ, RZ, R17, P0 ;  /* 0x000000ffff069224 */ /* 0x000fe400000e0611 */
[----:B------:R-:W-:Y:S02]  /*5530*/  IMAD.U32 R10, RZ, RZ, UR5 ;  /* 0x00000005ff0a7e24 */ /* 0x000fe4000f8e00ff */
[----:B------:R-:W-:Y:S03]  /*5540*/  IMAD.U32 R11, RZ, RZ, UR4 ;  /* 0x00000004ff0b7e24 */ /* 0x000fe6000f8e00ff */
[----:B------:R-:W-:Y:S02]  /*5550*/  @!P1 R2UR UR4, R10 ;  /* 0x000000000a0492ca */ /* 0x000fe400000e0000 */
[----:B------:R-:W-:Y:S11]  /*5560*/  @!P1 R2UR UR5, R11 ;  /* 0x000000000b0592ca */ /* 0x000ff600000e0000 */
[----:B------:R-:W-:Y:S02]  /*5570*/  @!UPT UIADD3 URZ, UPT, UPT, URZ, URZ, URZ ;  /* 0x000000fffffff290 */ /* 0x000fe4000fffe0ff */
[----:B------:R2:W-:Y:S01]  /*5580*/  @!UP0 UTMALDG.3D [UR32], [UR4], desc[UR8] ;  /* 0x00000820040085b4 */ /* 0x0005e20008011000 */
[----:B------:R2:W-:Y:S01]  /*5590*/  @!P1 SYNCS.ARRIVE.TRANS64.RED.A0TR RZ, [UR21+0x20], R0 ;  /* 0x00002000ffff99a7 */ /* 0x0005e20008300415 */
[----:B------:R-:W-:Y:S01]  /*55a0*/  SYNCS.ARRIVE.TRANS64.RED.A1T0 RZ, [UR6], RZ ;  /* 0x000000ffffff79a7 */ /* 0x000fe20008100406 */
[----:B------:R-:W3:Y:S02]  /*55b0*/  SYNCS.PHASECHK.TRANS64.TRYWAIT P2, [UR21+0x48], R9 ;  /* 0x00004809ff0075a7 */ /* 0x000ee40008041115 */
[----:B--23--:R-:W-:Y:S05]  /*55c0*/  @!P2 BRA `(.L_x_84) ;  /* 0x0000003c00b0a947 */ /* 0x00cfea0003800000 */
.L_x_168:
        /* <DEDUP_REMOVED lines=8> */
[----:B------:R-:W-:Y:S01]  /*5650*/  @!UP0 UIADD3 UR24, UPT, UPT, UR21, 0x2400, URZ ;  /* 0x0000240015188890 */ /* 0x000fe2000fffe0ff */
[----:B------:R-:W-:Y:S01]  /*5660*/  VOTEU.ALL UP0, P1 ;  /* 0x0000000000ff7886 */ /* 0x000fe20000800000 */
[----:B------:R-:W-:Y:S01]  /*5670*/  UMOV UR27, UR35 ;  /* 0x00000023001b7c82 */ /* 0x000fe20008000000 */
[----:B------:R-:W-:Y:S02]  /*5680*/  UMOV UR28, UR60 ;  /* 0x0000003c001c7c82 */ /* 0x000fe40008000000 */
[----:B------:R-:W-:Y:S01]  /*5690*/  IMAD.U32 R10, RZ, RZ, UR5 ;  /* 0x00000005ff0a7e24 */ /* 0x000fe2000f8e00ff */
[----:B------:R-:W-:Y:S01]  /*56a0*/  UPRMT UR6, UR63, 0x654, UR25 ;  /* 0x000006543f067896 */ /* 0x000fe20008000019 */
[----:B------:R-:W-:Y:S02]  /*56b0*/  IMAD.U32 R11, RZ, RZ, UR4 ;  /* 0x00000004ff0b7e24 */ /* 0x000fe4000f8e00ff */
[----:B------:R-:W-:Y:S01]  /*56c0*/  @!P1 IMAD.X R6, RZ, RZ, R17, P0 ;  /* 0x000000ffff069224 */ /* 0x000fe200000e0611 */
        /* <DEDUP_REMOVED lines=8> */
.L_x_170:
[----:B------:R-:W-:Y:S01]  /*5750*/  @!P1 R2UR UR5, R8 ;  /* 0x00000000080592ca */ /* 0x000fe200000e0000 */
[----:B------:R-:W-:Y:S01]  /*5760*/  VOTEU.ALL UP0, P1 ;  /* 0x0000000000ff7886 */ /* 0x000fe20000800000 */
[----:B------:R-:W-:Y:S01]  /*5770*/  @!P1 R2UR UR4, R6 ;  /* 0x00000000060492ca */ /* 0x000fe200000e0000 */
[----:B--2---:R-:W-:Y:S01]  /*5780*/  @!P1 IMAD.MOV.U32 R0, RZ, RZ, 0x2000 ;  /* 0x00002000ff009424 */ /* 0x004fe200078e00ff */
[----:B------:R-:W-:Y:S01]  /*5790*/  UMOV UR8, 0x0 ;  /* 0x0000000000087882 */ /* 0x000fe20000000000 */
[----:B------:R-:W-:Y:S01]  /*57a0*/  UMOV UR9, 0x10000000 ;  /* 0x1000000000097882 */ /* 0x000fe20000000000 */
[----:B------:R-:W-:Y:S01]  /*57b0*/  @!UP0 UIADD3 UR18, UPT, UPT, UR34, 0x40, URZ ;  /* 0x0000004022128890 */ /* 0x000fe2000fffe0ff */
[----:B------:R-:W-:Y:S01]  /*57c0*/  VIADD R14, R14, 0x1 ;  /* 0x000000010e0e7836 */ /* 0x000fe20000000000 */
[----:B------:R-:W-:Y:S01]  /*57d0*/  @!UP0 UIADD3 UR16, UPT, UPT, UR21, 0x4400, URZ ;  /* 0x0000440015108890 */ /* 0x000fe2000fffe0ff */
[----:B------:R-:W-:Y:S01]  /*57e0*/  VOTEU.ALL UP0, P1 ;  /* 0x0000000000ff7886 */ /* 0x000fe20000800000 */
[----:B------:R-:W-:Y:S01]  /*57f0*/  UMOV UR19, UR35 ;  /* 0x0000002300137c82 */ /* 0x000fe20008000000 */
[----:B------:R-:W-:Y:S02]  /*5800*/  UMOV UR20, UR60 ;  /* 0x0000003c00147c82 */ /* 0x000fe40008000000 */
[----:B------:R-:W-:Y:S01]  /*5810*/  IMAD.U32 R10, RZ, RZ, UR5 ;  /* 0x00000005ff0a7e24 */ /* 0x000fe2000f8e00ff */
[----:B------:R-:W-:Y:S01]  /*5820*/  UPRMT UR6, UR63, 0x654, UR17 ;  /* 0x000006543f067896 */ /* 0x000fe20008000011 */
        /* <DEDUP_REMOVED lines=9> */
.L_x_172:
[----:B------:R-:W-:Y:S01]  /*58c0*/  @!P1 IADD3 R6, P0, PT, R16, 0x580, RZ ;  /* 0x0000058010069810 */ /* 0x000fe20007f1e0ff */
[----:B------:R-:W-:Y:S01]  /*58d0*/  VOTEU.ALL UP0, P1 ;  /* 0x0000000000ff7886 */ /* 0x000fe20000800000 */
[----:B------:R-:W-:Y:S01]  /*58e0*/  UMOV UR6, 0x0 ;  /* 0x0000000000067882 */ /* 0x000fe20000000000 */
[----:B------:R-:W-:Y:S01]  /*58f0*/  UMOV UR7, 0x10000000 ;  /* 0x1000000000077882 */ /* 0x000fe20000000000 */
[----:B------:R-:W-:Y:S01]  /*5900*/  @!P1 R2UR UR5, R6 ;  /* 0x00000000060592ca */ /* 0x000fe200000e0000 */
[----:B--2---:R-:W-:Y:S01]  /*5910*/  @!P1 IMAD.X R0, RZ, RZ, R17, P0 ;  /* 0x000000ffff009224 */ /* 0x004fe200000e0611 */
[----:B------:R-:W-:Y:S01]  /*5920*/  @!UP0 UIADD3 UR10, UPT, UPT, UR34, 0x60, URZ ;  /* 0x00000060220a8890 */ /* 0x000fe2000fffe0ff */
[----:B------:R-:W-:Y:S01]  /*5930*/  R2UR UR18, R70 ;  /* 0x00000000461272ca */ /* 0x000fe200000e0000 */
[----:B------:R-:W-:Y:S01]  /*5940*/  @!UP0 UIADD3 UR8, UPT, UPT, UR21, 0x6400, URZ ;  /* 0x0000640015088890 */ /* 0x000fe2000fffe0ff */
[----:B------:R-:W-:Y:S01]  /*5950*/  R2UR UR16, R71 ;  /* 0x00000000471072ca */ /* 0x000fe200000e0000 */
[----:B------:R-:W-:Y:S01]  /*5960*/  @!UP0 UIADD3 UR9, UPT, UPT, UR21, 0x38, URZ ;  /* 0x0000003815098890 */ /* 0x000fe2000fffe0ff */
[----:B------:R-:W-:Y:S01]  /*5970*/  @!P1 R2UR UR4, R0 ;  /* 0x00000000000492ca */ /* 0x000fe200000e0000 */
[----:B------:R-:W-:Y:S01]  /*5980*/  VOTEU.ALL UP0, P1 ;  /* 0x0000000000ff7886 */ /* 0x000fe20000800000 */
[----:B------:R-:W-:Y:S01]  /*5990*/  UMOV UR11, UR35 ;  /* 0x00000023000b7c82 */ /* 0x000fe20008000000 */
[----:B------:R-:W-:Y:S01]  /*59a0*/  UMOV UR12, UR60 ;  /* 0x0000003c000c7c82 */ /* 0x000fe20008000000 */
[C---:B------:R-:W-:Y:S01]  /*59b0*/  ISETP.NE.AND P0, PT, R14.reuse, 0x2, PT ;  /* 0x000000020e00780c */ /* 0x040fe20003f05270 */
[----:B------:R-:W-:Y:S01]  /*59c0*/  UPLOP3.LUT UP3, UPT, UPT, UPT, UPT, 0x80, 0x8 ;  /* 0x000000000008789c */ /* 0x000fe20003f6f070 */
[----:B------:R-:W-:Y:S01]  /*59d0*/  IMAD.U32 R8, RZ, RZ, UR5 ;  /* 0x00000005ff087e24 */ /* 0x000fe2000f8e00ff */
[----:B------:R-:W-:Y:S01]  /*59e0*/  LOP3.LUT R15, R15, 0x1, RZ, 0x3c, !PT ;  /* 0x000000010f0f7812 */ /* 0x000fe200078e3cff */
[----:B------:R-:W-:Y:S01]  /*59f0*/  UMOV UR60, UR29 ;  /* 0x0000001d003c7c82 */ /* 0x000fe20008000000 */
[----:B------:R-:W-:Y:S01]  /*5a00*/  SEL R0, RZ, 0x1, P0 ;  /* 0x00000001ff007807 */ /* 0x000fe20000000000 */
[----:B------:R-:W-:Y:S01]  /*5a10*/  UIADD3 UR20, UPT, UPT, UR13, UR18, URZ ;  /* 0x000000120d147290 */ /* 0x000fe2000fffe0ff */
[----:B------:R-:W-:Y:S01]  /*5a20*/  SEL R14, R14, RZ, P0 ;  /* 0x000000ff0e0e7207 */ /* 0x000fe20000000000 */
[----:B------:R-:W-:Y:S01]  /*5a30*/  UIADD3 UR16, UPT, UPT, UR14, UR16, URZ ;  /* 0x000000100e107290 */ /* 0x000fe2000fffe0ff */
[----:B------:R-:W-:Y:S01]  /*5a40*/  IMAD.U32 R9, RZ, RZ, UR4 ;  /* 0x00000004ff097e24 */ /* 0x000fe2000f8e00ff */
[----:B------:R-:W-:Y:S02]  /*5a50*/  @!P1 R2UR UR4, R8 ;  /* 0x00000000080492ca */ /* 0x000fe400000e0000 */
[----:B------:R-:W-:Y:S02]  /*5a60*/  LOP3.LUT R13, R13, R0, RZ, 0x3c, !PT ;  /* 0x000000000d0d7212 */ /* 0x000fe400078e3cff */
[----:B------:R-:W-:Y:S11]  /*5a70*/  @!P1 R2UR UR5, R9 ;  /* 0x00000000090592ca */ /* 0x000ff600000e0000 */
[----:B------:R-:W-:Y:S02]  /*5a80*/  @!UPT UIADD3 URZ, UPT, UPT, URZ, URZ, URZ ;  /* 0x000000fffffff290 */ /* 0x000fe4000fffe0ff */
[----:B------:R2:W-:Y:S01]  /*5a90*/  @!UP0 UTMALDG.3D [UR8], [UR4], desc[UR6] ;  /* 0x00000608040085b4 */ /* 0x0005e20008011000 */
[----:B------:R2:W-:Y:S01]  /*5aa0*/  @!P1 SYNCS.ARRIVE.TRANS64.RED.A0TR RZ, [UR21+0x38], R7 ;  /* 0x00003807ffff99a7 */ /* 0x0005e20008300415 */
[----:B------:R-:W-:Y:S01]  /*5ab0*/  SYNCS.ARRIVE.TRANS64.RED.A1T0 RZ, [UR37], RZ ;  /* 0x000000ffffff79a7 */ /* 0x000fe20008100425 */
[----:B------:R-:W-:Y:S05]  /*5ac0*/  BRA.U UP1, `(.L_x_87) ;  /* 0xfffffff101607547 */ /* 0x000fea000b83ffff */
[----:B------:R-:W-:-:S04]  /*5ad0*/  SHF.L.U32 R3, R15, 0x1f, RZ ;  /* 0x0000001f0f037819 */ /* 0x000fc800000006ff */
[----:B------:R-:W3:Y:S02]  /*5ae0*/  SYNCS.PHASECHK.TRANS64.TRYWAIT P0, [UR21+0x40], R3 ;  /* 0x00004003ff0075a7 */ /* 0x000ee40008001115 */
[----:B---3--:R-:W-:Y:S05]  /*5af0*/  @!P0 BRA `(.L_x_88) ;  /* 0x0000003800ac8947 */ /* 0x008fea0003800000 */
.L_x_174:
[----:B------:R-:W4:Y:S02]  /*5b00*/  SYNCS.PHASECHK.TRANS64.TRYWAIT P0, [UR21+0x48], R3 ;  /* 0x00004803ff0075a7 */ /* 0x000f240008001115 */
[----:B----4-:R-:W-:Y:S05]  /*5b10*/  @!P0 BRA `(.L_x_89) ;  /* 0x0000003800bc8947 */ /* 0x010fea0003800000 */
.L_x_176:
[----:B------:R-:W4:Y:S02]  /*5b20*/  SYNCS.PHASECHK.TRANS64.TRYWAIT P0, [UR21+0x50], R3 ;  /* 0x00005003ff0075a7 */ /* 0x000f240008001115 */
[----:B----4-:R-:W-:Y:S05]  /*5b30*/  @!P0 BRA `(.L_x_90) ;  /* 0x0000003800cc8947 */ /* 0x010fea0003800000 */
.L_x_178:
[----:B---3--:R-:W-:-:S07]  /*5b40*/  MOV R0, UR21 ;  /* 0x0000001500007c02 */ /* 0x008fce0008000f00 */
.L_x_91:
[----:B---3--:R-:W-:-:S04]  /*5b50*/  SHF.L.U32 R3, R15, 0x1f, RZ ;  /* 0x0000001f0f037819 */ /* 0x008fc800000006ff */
[----:B------:R3:W4:Y:S03]  /*5b60*/  SYNCS.PHASECHK.TRANS64.TRYWAIT P0, [R0+URZ+0x58], R3 ;  /* 0x00005803000075a7 */ /* 0x00072600080011ff */
[----:B----4-:R-:W-:Y:S05]  /*5b70*/  @!P0 NANOSLEEP.SYNCS 0x989680 ;  /* 0x009896800000895d */ /* 0x010fea0003900000 */
[----:B------:R-:W4:Y:S02]  /*5b80*/  @!P0 SYNCS.PHASECHK.TRANS64 P0, [R0+URZ+0x58], R3 ;  /* 0x00005803000085a7 */ /* 0x000f2400080010ff */
[----:B-12-4-:R-:W-:Y:S05]  /*5b90*/  @P0 EXIT ;  /* 0x000000000000094d */ /* 0x016fea0003800000 */
[----:B------:R-:W-:Y:S05]  /*5ba0*/  BRA `(.L_x_91) ;  /* 0xfffffffc00e87947 */ /* 0x000fea000383ffff */
.L_x_76:
[----:B------:R-:W-:-:S06]  /*5bb0*/  UISETP.GE.AND UP0, UPT, UR17, 0x4, UPT ;  /* 0x000000041100788c */ /* 0x000fcc000bf06270 */
[----:B------:R-:W-:-:S13]  /*5bc0*/  PLOP3.LUT P0, PT, PT, PT, UP0, 0x80, 0x8 ;  /* 0x000000000008781c */ /* 0x000fda0003f0f008 */
[----:B------:R-:W-:Y:S05]  /*5bd0*/  @!P0 EXIT ;  /* 0x000000000000894d */ /* 0x000fea0003800000 */
[----:B------:R-:W-:Y:S01]  /*5be0*/  BAR.SYNC.DEFER_BLOCKING 0x6, 0xa0 ;  /* 0x0182800000007b1d */ /* 0x000fe20000010000 */
[C---:B------:R-:W-:Y:S01]  /*5bf0*/  IMAD.SHL.U32 R6, R80.reuse, 0x20, RZ ;  /* 0x0000002050067824 */ /* 0x040fe200078e00ff */
[C---:B------:R-:W-:Y:S01]  /*5c00*/  R2P PR, R80.reuse, 0x6 ;  /* 0x0000000650007804 */ /* 0x040fe20000000000 */
[C---:B------:R-:W-:Y:S01]  /*5c10*/  IMAD.SHL.U32 R4, R80.reuse, 0x4, RZ ;  /* 0x0000000450047824 */ /* 0x040fe200078e00ff */
[----:B------:R-:W-:Y:S01]  /*5c20*/  CS2R R74, SRZ ;  /* 0x00000000004a7805 */ /* 0x000fe2000001ff00 */
[----:B------:R-:W-:Y:S01]  /*5c30*/  IMAD.U32 R23, R80, 0x10000, RZ ;  /* 0x0001000050177824 */ /* 0x000fe200078e00ff */
[----:B------:R-:W-:Y:S02]  /*5c40*/  UMOV UR43, 0x400 ;  /* 0x00000400002b7882 */ /* 0x000fe40000000000 */
[----:B------:R-:W1:Y:S01]  /*5c50*/  LDC.64 R64, c[0x0][0x888] ;  /* 0x00022200ff407b82 */ /* 0x000e620000000a00 */
[----:B------:R-:W-:Y:S01]  /*5c60*/  ULEA UR43, UR63, UR43, 0x18 ;  /* 0x0000002b3f2b7291 */ /* 0x000fe2000f8ec0ff */
[----:B------:R-:W-:Y:S01]  /*5c70*/  LOP3.LUT R5, R6, 0xe0, RZ, 0xc0, !PT ;  /* 0x000000e006057812 */ /* 0x000fe200078ec0ff */
[----:B------:R-:W-:Y:S01]  /*5c80*/  IMAD.SHL.U32 R27, R80, 0x10, RZ ;  /* 0x00000010501b7824 */ /* 0x000fe200078e00ff */
[----:B------:R-:W-:Y:S01]  /*5c90*/  LOP3.LUT R6, R6, 0x100, RZ, 0xc0, !PT ;  /* 0x0000010006067812 */ /* 0x000fe200078ec0ff */
[----:B------:R-:W-:Y:S01]  /*5ca0*/  UIADD3 UR4, UPT, UPT, UR43, 0x400, URZ ;  /* 0x000004002b047890 */ /* 0x000fe2000fffe0ff */
[----:B------:R-:W-:Y:S01]  /*5cb0*/  LOP3.LUT R4, R5, 0x1c, R4, 0xf8, !PT ;  /* 0x0000001c05047812 */ /* 0x000fe200078ef804 */
[----:B------:R-:W-:Y:S01]  /*5cc0*/  IMAD.MOV.U32 R79, RZ, RZ, 0x10 ;  /* 0x00000010ff4f7424 */ /* 0x000fe200078e00ff */
[----:B------:R-:W2:Y:S01]  /*5cd0*/  LDC.64 R66, c[0x0][0x890] ;  /* 0x00022400ff427b82 */ /* 0x000ea20000000a00 */
[----:B------:R-:W-:Y:S01]  /*5ce0*/  SHF.R.U32.HI R5, RZ, 0x2, R80 ;  /* 0x00000002ff057819 */ /* 0x000fe20000011650 */
[----:B------:R-:W-:Y:S01]  /*5cf0*/  IMAD.MOV.U32 R78, RZ, RZ, 0x20 ;  /* 0x00000020ff4e7424 */ /* 0x000fe200078e00ff */
[----:B------:R-:W-:Y:S01]  /*5d00*/  LOP3.LUT R23, R23, 0x600000, RZ, 0xc0, !PT ;  /* 0x0060000017177812 */ /* 0x000fe200078ec0ff */
[----:B------:R-:W-:Y:S01]  /*5d10*/  IMAD.MOV.U32 R77, RZ, RZ, 0x1 ;  /* 0x00000001ff4d7424 */ /* 0x000fe200078e00ff */
[----:B------:R-:W-:Y:S01]  /*5d20*/  LOP3.LUT R27, R6, 0x600, R27, 0xf8, !PT ;  /* 0x00000600061b7812 */ /* 0x000fe200078ef81b */
[----:B------:R-:W-:Y:S01]  /*5d30*/  IMAD.MOV.U32 R22, RZ, RZ, RZ ;  /* 0x000000ffff167224 */ /* 0x000fe200078e00ff */
[----:B------:R-:W-:Y:S01]  /*5d40*/  LOP3.LUT R4, R4, 0x4, R5, 0x78, !PT ;  /* 0x0000000404047812 */ /* 0x000fe200078e7805 */
[----:B------:R-:W3:Y:S01]  /*5d50*/  LDC.64 R62, c[0x0][0x8b0] ;  /* 0x00022c00ff3e7b82 */ /* 0x000ee20000000a00 */
[----:B------:R-:W4:Y:S01]  /*5d60*/  LDS R0, [UR43+0x120] ;  /* 0x0001202bff007984 */ /* 0x000f220008000800 */
[----:B------:R-:W-:Y:S01]  /*5d70*/  LOP3.LUT R80, R80, 0x60, RZ, 0xc0, !PT ;  /* 0x0000006050507812 */ /* 0x000fe200078ec0ff */
[----:B------:R-:W-:Y:S01]  /*5d80*/  IMAD.MOV.U32 R76, RZ, RZ, RZ ;  /* 0x000000ffff4c7224 */ /* 0x000fe200078e00ff */
[----:B------:R-:W-:Y:S01]  /*5d90*/  LOP3.LUT R27, R27, R4, RZ, 0xfc, !PT ;  /* 0x000000041b1b7212 */ /* 0x000fe200078efcff */
[----:B------:R-:W-:Y:S01]  /*5da0*/  IMAD.U32 R72, RZ, RZ, UR4 ;  /* 0x00000004ff487e24 */ /* 0x000fe2000f8e00ff */
[----:B------:R-:W-:Y:S01]  /*5db0*/  SEL R79, R79, 0xfffffff0, !P2 ;  /* 0xfffffff04f4f7807 */ /* 0x000fe20005000000 */
[----:B------:R-:W1:Y:S01]  /*5dc0*/  LDCU UR58, c[0x0][0x370] ;  /* 0x00006e00ff3a77ac */ /* 0x000e620008000800 */
[----:B------:R-:W1:Y:S01]  /*5dd0*/  LDC.64 R60, c[0x0][0x8a8] ;  /* 0x00022a00ff3c7b82 */ /* 0x000e620000000a00 */
[----:B------:R-:W-:Y:S01]  /*5de0*/  SEL R78, R78, 0xffffffe0, !P1 ;  /* 0xffffffe04e4e7807 */ /* 0x000fe20004800000 */
[----:B------:R-:W1:Y:S01]  /*5df0*/  LDCU UR42, c[0x0][0xb0c] ;  /* 0x00016180ff2a77ac */ /* 0x000e620008000800 */
[----:B------:R-:W1:Y:S01]  /*5e00*/  LDCU UR62, c[0x0][0xb20] ;  /* 0x00016400ff3e77ac */ /* 0x000e620008000800 */
[----:B------:R-:W1:Y:S01]  /*5e10*/  LDCU UR38, c[0x0][0xb30] ;  /* 0x00016600ff2677ac */ /* 0x000e620008000800 */
[----:B------:R-:W1:Y:S01]  /*5e20*/  LDCU.64 UR56, c[0x0][0x888] ;  /* 0x00011100ff3877ac */ /* 0x000e620008000a00 */
[----:B------:R-:W1:Y:S01]  /*5e30*/  LDCU.64 UR40, c[0x0][0xb28] ;  /* 0x00016500ff2877ac */ /* 0x000e620008000a00 */
[----:B------:R-:W1:Y:S01]  /*5e40*/  LDCU.128 UR52, c[0x0][0xb10] ;  /* 0x00016200ff3477ac */ /* 0x000e620008000c00 */
[----:B------:R-:W1:Y:S01]  /*5e50*/  LDCU UR47, c[0x0][0x374] ;  /* 0x00006e80ff2f77ac */ /* 0x000e620008000800 */
[----:B------:R-:W-:Y:S01]  /*5e60*/  UMOV UR46, URZ ;  /* 0x000000ff002e7c82 */ /* 0x000fe20008000000 */
[----:B------:R-:W-:Y:S01]  /*5e70*/  UMOV UR45, URZ ;  /* 0x000000ff002d7c82 */ /* 0x000fe20008000000 */
[----:B--2-4-:R-:W-:-:S07]  /*5e80*/  IMAD.IADD R23, R0, 0x1, R23 ;  /* 0x0000000100177824 */ /* 0x014fce00078e0217 */
.L_x_135:
[C---:B------:R-:W-:Y:S02]  /*5e90*/  LEA R3, R74.reuse, UR43, 0x3 ;  /* 0x0000002b4a037c11 */ /* 0x040fe4000f8e18ff */
[----:B------:R-:W-:Y:S02]  /*5ea0*/  SHF.L.U32 R0, R75, 0x1f, RZ ;  /* 0x0000001f4b007819 */ /* 0x000fe400000006ff */
[----:B------:R-:W-:Y:S02]  /*5eb0*/  LEA R5, R74, UR43, 0x4 ;  /* 0x0000002b4a057c11 */ /* 0x000fe4000f8e20ff */
[----:B------:R-:W2:Y:S02]  /*5ec0*/  SYNCS.PHASECHK.TRANS64.TRYWAIT P0, [R3+URZ+0x70], R0 ;  /* 0x00007000030075a7 */ /* 0x000ea400080011ff */
[----:B-12---:R-:W-:Y:S05]  /*5ed0*/  @!P0 BRA `(.L_x_92) ;  /* 0x0000003400fc8947 */ /* 0x006fea0003800000 */
.L_x_179:
        /* <DEDUP_REMOVED lines=8> */
[----:B----4-:R-:W-:Y:S11]  /*5f60*/  LOP3.LUT P0, RZ, R6, 0x1, RZ, 0xc0, !PT ;  /* 0x0000000106ff7812 */ /* 0x010ff6000780c0ff */
[----:B------:R-:W-:Y:S02]  /*5f70*/  @!UPT UIADD3 URZ, UPT, UPT, URZ, URZ, URZ ;  /* 0x000000fffffff290 */ /* 0x000fe4000fffe0ff */
[----:B-1----:R-:W-:Y:S01]  /*5f80*/  VOTEU.ANY UP1, P0 ;  /* 0x0000000000ff7886 */ /* 0x002fe20000020100 */
[----:B------:R-:W-:Y:S01]  /*5f90*/  PLOP3.LUT P0, PT, PT, PT, UP1, 0x80, 0x8 ;  /* 0x000000000008781c */ /* 0x000fe20003f0f018 */
[----:B------:R-:W-:Y:S11]  /*5fa0*/  UP2UR UR61, UPR, URZ, 0x2 ;  /* 0x00000002ff3d7883 */ /* 0x000ff60008000000 */
[----:B------:R-:W-:Y:S01]  /*5fb0*/  @!UPT UIADD3 URZ, UPT, UPT, URZ, URZ, URZ ;  /* 0x000000fffffff290 */ /* 0x000fe2000fffe0ff */
[----:B--2---:R-:W-:Y:S02]  /*5fc0*/  @P0 SHF.R.U32.HI R0, RZ, 0x10, R5 ;  /* 0x00000010ff000819 */ /* 0x004fe40000011605 */
        /* <DEDUP_REMOVED lines=14> */
[----:B------:R-:W-:Y:S02]  /*60b0*/  UISETP.NE.AND UP0, UPT, UR54, 0x1, UPT ;  /* 0x000000013600788c */ /* 0x000fe4000bf05270 */
[----:B------:R-:W-:Y:S02]  /*60c0*/  UIMAD.WIDE.U32 UR8, UR36, UR55, URZ ;  /* 0x00000037240872a5 */ /* 0x000fe4000f8e00ff */
[----:B------:R-:W-:Y:S02]  /*60d0*/  UIMAD.WIDE.U32 UR10, UR37, UR52, URZ ;  /* 0x00000034250a72a5 */ /* 0x000fe4000f8e00ff */
[----:B------:R-:W-:Y:S02]  /*60e0*/  UISETP.NE.AND UP1, UPT, UR42, 0x1, UPT ;  /* 0x000000012a00788c */ /* 0x000fe4000bf25270 */
[----:B------:R-:W-:Y:S01]  /*60f0*/  UISETP.NE.AND UP2, UPT, UR39, 0x1, UPT ;  /* 0x000000012700788c */ /* 0x000fe2000bf45270 */
[----:B------:R-:W-:Y:S02]  /*6100*/  UMOV UR4, UR5 ;  /* 0x0000000500047c82 */ /* 0x000fe40008000000 */
[----:B------:R-:W-:Y:S03]  /*6110*/  USHF.R.U32.HI UR5, URZ, UR62, UR4 ;  /* 0x0000003eff057299 */ /* 0x000fe60008011604 */
[----:B------:R-:W-:Y:S02]  /*6120*/  UMOV UR4, UR7 ;  /* 0x0000000700047c82 */ /* 0x000fe40008000000 */
[----:B------:R-:W-:Y:S02]  /*6130*/  USHF.R.U32.HI UR7, URZ, UR53, UR4 ;  /* 0x00000035ff077299 */ /* 0x000fe40008011604 */
[----:B------:R-:W-:Y:S02]  /*6140*/  USEL UR4, UR47, UR5, !UP0 ;  /* 0x000000052f047287 */ /* 0x000fe4000c000000 */
[----:B------:R-:W-:Y:S01]  /*6150*/  USEL UR7, UR58, UR7, !UP1 ;  /* 0x000000073a077287 */ /* 0x000fe2000c800000 */
[----:B------:R-:W-:Y:S01]  /*6160*/  UMOV UR5, UR9 ;  /* 0x0000000900057c82 */ /* 0x000fe20008000000 */
[----:B------:R-:W-:Y:S02]  /*6170*/  UIMAD.WIDE.U32 UR8, UR4, UR40, URZ ;  /* 0x00000028040872a5 */ /* 0x000fe4000f8e00ff */
[----:B------:R-:W-:Y:S03]  /*6180*/  USHF.R.U32.HI UR6, URZ, UR62, UR5 ;  /* 0x0000003eff067299 */ /* 0x000fe60008011605 */
[----:B------:R-:W-:Y:S01]  /*6190*/  UMOV UR5, UR11 ;  /* 0x0000000b00057c82 */ /* 0x000fe20008000000 */
[----:B------:R-:W-:Y:S02]  /*61a0*/  UIMAD.WIDE.U32 UR10, UR7, UR40, URZ ;  /* 0x00000028070a72a5 */ /* 0x000fe4000f8e00ff */
[----:B------:R-:W-:Y:S02]  /*61b0*/  USHF.R.U32.HI UR12, URZ, UR53, UR5 ;  /* 0x00000035ff0c7299 */ /* 0x000fe40008011605 */
[----:B------:R-:W-:Y:S01]  /*61c0*/  USEL UR6, UR36, UR6, !UP0 ;  /* 0x0000000624067287 */ /* 0x000fe2000c000000 */
[----:B------:R-:W-:Y:S02]  /*61d0*/  UMOV UR5, UR9 ;  /* 0x0000000900057c82 */ /* 0x000fe40008000000 */
[----:B------:R-:W-:Y:S01]  /*61e0*/  UMOV UR10, UR11 ;  /* 0x0000000b000a7c82 */ /* 0x000fe20008000000 */
[----:B------:R-:W-:Y:S02]  /*61f0*/  @UP2 USHF.R.U32.HI UR4, URZ, UR41, UR5 ;  /* 0x00000029ff042299 */ /* 0x000fe40008011605 */
[----:B------:R-:W-:Y:S02]  /*6200*/  @UP2 USHF.R.U32.HI UR7, URZ, UR41, UR10 ;  /* 0x00000029ff072299 */ /* 0x000fe4000801160a */
[----:B------:R-:W-:Y:S02]  /*6210*/  UIMAD UR4, UR39, UR4, URZ ;  /* 0x00000004270472a4 */ /* 0x000fe4000f8e02ff */
        /* <DEDUP_REMOVED lines=8> */
[----:B------:R-:W-:Y:S02]  /*62a0*/  USEL UR11, UR6, UR4, !UP2 ;  /* 0x00000004060b7287 */ /* 0x000fe4000d000000 */
[----:B------:R-:W-:Y:S02]  /*62b0*/  UIADD3 UR8, UPT, UPT, -UR5, URZ, URZ ;  /* 0x000000ff05087290 */ /* 0x000fe4000fffe1ff */
[----:B------:R-:W-:Y:S01]  /*62c0*/  UIADD3 UR10, UPT, UPT, -UR11, URZ, URZ ;  /* 0x000000ff0b0a7290 */ /* 0x000fe2000fffe1ff */
[----:B------:R-:W-:Y:S01]  /*62d0*/  @!UP0 UMOV UR4, UR9 ;  /* 0x0000000900048c82 */ /* 0x000fe20008000000 */
[----:B------:R-:W-:Y:S02]  /*62e0*/  UIADD3 UR9, UPT, UPT, -UR6, URZ, URZ ;  /* 0x000000ff06097290 */ /* 0x000fe4000fffe1ff */
[----:B------:R-:W-:Y:S02]  /*62f0*/  @!UP0 USHF.R.U32.HI UR4, URZ, UR41, UR4 ;  /* 0x00000029ff048299 */ /* 0x000fe40008011604 */
[----:B------:R-:W-:Y:S02]  /*6300*/  UIMAD UR10, UR39, UR10, UR6 ;  /* 0x0000000a270a72a4 */ /* 0x000fe4000f8e0206 */
[----:B------:R-:W-:Y:S04]  /*6310*/  @!UP0 USEL UR4, UR5, UR4, !UP2 ;  /* 0x0000000405048287 */ /* 0x000fe8000d000000 */
[----:B------:R-:W-:Y:S02]  /*6320*/  @!UP0 UIMAD UR10, UR7, UR10, UR4 ;  /* 0x0000000a070a82a4 */ /* 0x000fe4000f8e0204 */
[----:B------:R-:W-:Y:S02]  /*6330*/  @!UP0 UIADD3 UR11, UPT, UPT, UR11, -UR4, URZ ;  /* 0x800000040b0b8290 */ /* 0x000fe4000fffe0ff */
[----:B------:R-:W-:Y:S02]  /*6340*/  UIMAD UR7, UR42, UR8, UR37 ;  /* 0x000000082a0772a4 */ /* 0x000fe4000f8e0225 */
[----:B------:R-:W-:Y:S02]  /*6350*/  @!UP0 UIMAD UR6, UR11, UR39, UR5 ;  /* 0x000000270b0682a4 */ /* 0x000fe4000f8e0205 */
[----:B------:R-:W-:Y:S01]  /*6360*/  UIMAD UR4, UR54, UR9, UR36 ;  /* 0x00000009360472a4 */ /* 0x000fe2000f8e0224 */
[----:B------:R-:W-:Y:S02]  /*6370*/  @!UP0 UMOV UR5, UR10 ;  /* 0x0000000a00058c82 */ /* 0x000fe40008000000 */
[----:B------:R-:W-:Y:S02]  /*6380*/  UIMAD UR37, UR5, UR42, UR7 ;  /* 0x0000002a052572a4 */ /* 0x000fe4000f8e0207 */
[----:B------:R-:W-:Y:S11]  /*6390*/  UIMAD UR36, UR6, UR54, UR4 ;  /* 0x00000036062472a4 */ /* 0x000ff6000f8e0204 */
[----:B------:R-:W-:Y:S01]  /*63a0*/  @!UPT UIADD3 URZ, UPT, UPT, URZ, URZ, URZ ;  /* 0x000000fffffff290 */ /* 0x000fe2000fffe0ff */
.L_x_93:
[----:B------:R-:W-:Y:S01]  /*63b0*/  UISETP.NE.AND UP0, UPT, UR38, 0x1, UPT ;  /* 0x000000012600788c */ /* 0x000fe2000bf05270 */
[----:B------:R-:W-:Y:S01]  /*63c0*/  LOP3.LUT P0, RZ, R72, 0x3f0, RZ, 0xc0, !PT ;  /* 0x000003f048ff7812 */ /* 0x000fe2000780c0ff */
[----:B------:R-:W-:Y:S01]  /*63d0*/  USHF.L.U32 UR50, UR16, 0x6, URZ ;  /* 0x0000000610327899 */ /* 0x000fe200080006ff */
[----:B------:R-:W-:Y:S01]  /*63e0*/  BSSY.RECONVERGENT B6, `(.L_x_94) ;  /* 0x0000034000067945 */ /* 0x000fe20003800200 */
[----:B------:R-:W-:Y:S01]  /*63f0*/  USHF.L.U32 UR49, UR20, 0x7, URZ ;  /* 0x0000000714317899 */ /* 0x000fe200080006ff */
[----:B------:R-:W-:Y:S06]  /*6400*/  IADD3 R74, PT, PT, R74, 0x1, RZ ;  /* 0x000000014a4a7810 */ /* 0x000fec0007ffe0ff */
[----:B------:R-:W2:Y:S01]  /*6410*/  @!UP0 LDCU.128 UR12, c[0x0][0xb10] ;  /* 0x00016200ff0c87ac */ /* 0x000ea20008000c00 */
[----:B------:R-:W4:Y:S01]  /*6420*/  @!UP0 LDCU UR5, c[0x0][0xb0c] ;  /* 0x00016180ff0587ac */ /* 0x000f220008000800 */
[----:B------:R-:W3:Y:S01]  /*6430*/  @!UP0 LDCU UR10, c[0x0][0xb20] ;  /* 0x00016400ff0a87ac */ /* 0x000ee20008000800 */
[----:B--2---:R-:W-:Y:S02]  /*6440*/  UIMAD.WIDE.U32 UR8, UR37, UR12, URZ ;  /* 0x0000000c250872a5 */ /* 0x004fe4000f8e00ff */
[----:B------:R-:W-:Y:S02]  /*6450*/  UIMAD.WIDE.U32 UR6, UR36, UR15, URZ ;  /* 0x0000000f240672a5 */ /* 0x000fe4000f8e00ff */
[----:B------:R-:W-:Y:S03]  /*6460*/  @!UP0 UISETP.NE.AND UP1, UPT, UR14, 0x1, UPT ;  /* 0x000000010e00888c */ /* 0x000fe6000bf25270 */
[----:B------:R-:W-:Y:S01]  /*6470*/  @!UP0 UMOV UR4, UR9 ;  /* 0x0000000900048c82 */ /* 0x000fe20008000000 */
[----:B----4-:R-:W-:Y:S02]  /*6480*/  @!UP0 UISETP.NE.AND UP2, UPT, UR5, 0x1, UPT ;  /* 0x000000010500888c */ /* 0x010fe4000bf45270 */
[----:B------:R-:W-:Y:S01]  /*6490*/  @!UP0 USHF.R.U32.HI UR4, URZ, UR13, UR4 ;  /* 0x0000000dff048299 */ /* 0x000fe20008011604 */
[----:B------:R-:W-:Y:S02]  /*64a0*/  @!UP0 UMOV UR6, UR7 ;  /* 0x0000000700068c82 */ /* 0x000fe40008000000 */
[----:B---3--:R-:W-:Y:S02]  /*64b0*/  @!UP0 USHF.R.U32.HI UR6, URZ, UR10, UR6 ;  /* 0x0000000aff068299 */ /* 0x008fe40008011606 */
[----:B------:R-:W-:Y:S02]  /*64c0*/  @!UP0 USEL UR7, UR37, UR4, !UP2 ;  /* 0x0000000425078287 */ /* 0x000fe4000d000000 */
[----:B------:R-:W-:Y:S04]  /*64d0*/  @!UP0 USEL UR6, UR36, UR6, !UP1 ;  /* 0x0000000624068287 */ /* 0x000fe8000c800000 */
[----:B------:R-:W-:Y:S02]  /*64e0*/  @!UP0 UIADD3 UR4, UPT, UPT, -UR7, UR6, URZ ;  /* 0x0000000607048290 */ /* 0x000fe4000fffe1ff */
[----:B------:R-:W-:Y:S02]  /*64f0*/  @!UP0 UIADD3 UR6, UPT, UPT, UR7, -UR6, URZ ;  /* 0x8000000607068290 */ /* 0x000fe4000fffe0ff */
[----:B------:R-:W-:Y:S02]  /*6500*/  @!UP0 UIMAD UR37, UR4, UR5, UR37 ;  /* 0x00000005042582a4 */ /* 0x000fe4000f8e0225 */
[----:B------:R-:W-:Y:S01]  /*6510*/  @!UP0 UIMAD UR36, UR6, UR14, UR36 ;  /* 0x0000000e062482a4 */ /* 0x000fe2000f8e0224 */
[----:B------:R-:W-:Y:S11]  /*6520*/  @!P0 BRA `(.L_x_95) ;  /* 0x00000000007c8947 */ /* 0x000ff60003800000 */
[----:B------:R-:W2:Y:S01]  /*6530*/  LDCU.64 UR8, c[0x4][0x80] ;  /* 0x01001000ff0877ac */ /* 0x000ea20008000a00 */
[----:B------:R-:W-:Y:S01]  /*6540*/  MOV R2, 0x0 ;  /* 0x0000000000027802 */ /* 0x000fe20000000f00 */
[----:B------:R-:W-:Y:S02]  /*6550*/  HFMA2 R12, -RZ, RZ, 0, 5.9604644775390625e-08 ;  /* 0x00000001ff0c7431 */ /* 0x000fe400000001ff */
[----:B------:R-:W-:Y:S01]  /*6560*/  IMAD.MOV.U32 R8, RZ, RZ, 0x70 ;  /* 0x00000070ff087424 */ /* 0x000fe200078e00ff */
[----:B------:R3:W4:Y:S01]  /*6570*/  LDC.64 R14, c[0x4][R2] ;  /* 0x01000000020e7b82 */ /* 0x0007220000000a00 */
[----:B------:R-:W1:Y:S01]  /*6580*/  LDCU.64 UR6, c[0x4][0x88] ;  /* 0x01001100ff0677ac */ /* 0x000e620008000a00 */
[----:B------:R-:W-:Y:S01]  /*6590*/  IMAD.MOV.U32 R13, RZ, RZ, RZ ;  /* 0x000000ffff0d7224 */ /* 0x000fe200078e00ff */
[----:B------:R-:W1:Y:S01]  /*65a0*/  LDCU.64 UR4, c[0x4][0x8] ;  /* 0x01000100ff0477ac */ /* 0x000e620008000a00 */
[----:B--2---:R-:W-:Y:S01]  /*65b0*/  MOV R5, UR9 ;  /* 0x0000000900057c02 */ /* 0x004fe20008000f00 */
[----:B------:R-:W-:Y:S01]  /*65c0*/  IMAD.U32 R4, RZ, RZ, UR8 ;  /* 0x00000008ff047e24 */ /* 0x000fe2000f8e00ff */
[----:B-1----:R-:W-:Y:S01]  /*65d0*/  MOV R7, UR7 ;  /* 0x0000000700077c02 */ /* 0x002fe20008000f00 */
[----:B------:R-:W-:Y:S01]  /*65e0*/  IMAD.U32 R6, RZ, RZ, UR6 ;  /* 0x00000006ff067e24 */ /* 0x000fe2000f8e00ff */
[----:B------:R-:W-:Y:S01]  /*65f0*/  MOV R11, UR5 ;  /* 0x00000005000b7c02 */ /* 0x000fe20008000f00 */
[----:B------:R-:W-:Y:S02]  /*6600*/  IMAD.U32 R10, RZ, RZ, UR4 ;  /* 0x00000004ff0a7e24 */ /* 0x000fe4000f8e00ff */
[----:B------:R-:W-:Y:S07]  /*6610*/  LEPC R20, `(.L_x_96) ;  /* 0x000000001014794e */ /* 0x000fee0000000000 */
[----:B---345:R-:W-:Y:S05]  /*6620*/  CALL.ABS.NOINC R14 ;  /* 0x000000000e007343 */ /* 0x038fea0003c00000 */
.L_x_96:
[----:B------:R-:W1:Y:S01]  /*6630*/  LDCU.64 UR8, c[0x4][0x80] ;  /* 0x01001000ff0877ac */ /* 0x000e620008000a00 */
[----:B------:R-:W2:Y:S01]  /*6640*/  LDC.64 R2, c[0x4][R2] ;  /* 0x0100000002027b82 */ /* 0x000ea20000000a00 */
[----:B------:R-:W-:Y:S02]  /*6650*/  HFMA2 R12, -RZ, RZ, 0, 5.9604644775390625e-08 ;  /* 0x00000001ff0c7431 */ /* 0x000fe400000001ff */
[----:B------:R-:W-:Y:S02]  /*6660*/  IMAD.MOV.U32 R8, RZ, RZ, 0x70 ;  /* 0x00000070ff087424 */ /* 0x000fe400078e00ff */
[----:B------:R-:W-:Y:S01]  /*6670*/  IMAD.MOV.U32 R13, RZ, RZ, RZ ;  /* 0x000000ffff0d7224 */ /* 0x000fe200078e00ff */
[----:B------:R-:W3:Y:S01]  /*6680*/  LDCU.64 UR6, c[0x4][0x88] ;  /* 0x01001100ff0677ac */ /* 0x000ee20008000a00 */
[----:B------:R-:W4:Y:S01]  /*6690*/  LDCU.64 UR4, c[0x4][0x8] ;  /* 0x01000100ff0477ac */ /* 0x000f220008000a00 */
[----:B-1----:R-:W-:Y:S02]  /*66a0*/  MOV R4, UR8 ;  /* 0x0000000800047c02 */ /* 0x002fe40008000f00 */
[----:B------:R-:W-:Y:S02]  /*66b0*/  MOV R5, UR9 ;  /* 0x0000000900057c02 */ /* 0x000fe40008000f00 */
[----:B---3--:R-:W-:Y:S01]  /*66c0*/  MOV R7, UR7 ;  /* 0x0000000700077c02 */ /* 0x008fe20008000f00 */
[----:B------:R-:W-:Y:S01]  /*66d0*/  IMAD.U32 R6, RZ, RZ, UR6 ;  /* 0x00000006ff067e24 */ /* 0x000fe2000f8e00ff */
[----:B----4-:R-:W-:Y:S01]  /*66e0*/  MOV R11, UR5 ;  /* 0x00000005000b7c02 */ /* 0x010fe20008000f00 */
[----:B------:R-:W-:Y:S02]  /*66f0*/  IMAD.U32 R10, RZ, RZ, UR4 ;  /* 0x00000004ff0a7e24 */ /* 0x000fe4000f8e00ff */
[----:B------:R-:W-:Y:S07]  /*6700*/  LEPC R20, `(.L_x_95) ;  /* 0x000000001014794e */ /* 0x000fee0000000000 */
[----:B--2---:R-:W-:Y:S05]  /*6710*/  CALL.ABS.NOINC R2 ;  /* 0x0000000002007343 */ /* 0x004fea0003c00000 */
.L_x_95:
[----:B------:R-:W-:Y:S05]  /*6720*/  BSYNC.RECONVERGENT B6 ;  /* 0x0000000000067941 */ /* 0x000fea0003800200 */
.L_x_94:
[----:B------:R-:W-:Y:S02]  /*6730*/  ISETP.NE.U32.AND P0, PT, RZ, UR56, PT ;  /* 0x00000038ff007c0c */ /* 0x000fe4000bf05070 */
[C---:B------:R-:W-:Y:S02]  /*6740*/  ISETP.NE.U32.AND P1, PT, R66.reuse, RZ, PT ;  /* 0x000000ff4200720c */ /* 0x040fe40003f25070 */
[----:B------:R-:W-:Y:S02]  /*6750*/  ISETP.NE.U32.AND P4, PT, R66, RZ, PT ;  /* 0x000000ff4200720c */ /* 0x000fe40003f85070 */
[----:B------:R-:W-:Y:S02]  /*6760*/  ISETP.NE.AND.EX P0, PT, RZ, UR57, PT, P0 ;  /* 0x00000039ff007c0c */ /* 0x000fe4000bf05300 */
[C---:B------:R-:W-:Y:S02]  /*6770*/  ISETP.NE.AND.EX P1, PT, R67.reuse, RZ, PT, P1 ;  /* 0x000000ff4300720c */ /* 0x040fe40003f25310 */
[----:B------:R-:W-:Y:S02]  /*6780*/  ISETP.NE.AND.EX P4, PT, R67, RZ, P0, P4 ;  /* 0x000000ff4300720c */ /* 0x000fe40000785340 */
[----:B------:R-:W-:Y:S02]  /*6790*/  ISETP.NE.U32.AND P5, PT, R62, RZ, PT ;  /* 0x000000ff3e00720c */ /* 0x000fe40003fa5070 */
[----:B------:R-:W-:Y:S02]  /*67a0*/  ISETP.NE.U32.AND P3, PT, RZ, UR56, PT ;  /* 0x00000038ff007c0c */ /* 0x000fe4000bf65070 */
[----:B------:R-:W-:Y:S02]  /*67b0*/  PLOP3.LUT P2, PT, PT, PT, PT, 0x8, 0x80 ;  /* 0x000000000080781c */ /* 0x000fe40003f4e170 */
[----:B------:R-:W-:Y:S02]  /*67c0*/  ISETP.NE.AND.EX P5, PT, R63, RZ, PT, P5 ;  /* 0x000000ff3f00720c */ /* 0x000fe40003fa5350 */
[----:B------:R-:W-:Y:S03]  /*67d0*/  ISETP.NE.AND.EX P3, PT, RZ, UR57, PT, P3 ;  /* 0x00000039ff007c0c */ /* 0x000fe6000bf65330 */
[----:B------:R-:W-:Y:S01]  /*67e0*/  @!P4 PLOP3.LUT P2, PT, P1, PT, PT, 0x80, 0x8 ;  /* 0x000000000008c81c */ /* 0x000fe20000f4f070 */
[----:B------:R-:W-:Y:S01]  /*67f0*/  @!UPT UIADD3 URZ, UPT, UPT, URZ, URZ, URZ ;  /* 0x000000fffffff290 */ /* 0x000fe2000fffe0ff */
[----:B------:R-:W-:Y:S11]  /*6800*/  @!P1 BRA `(.L_x_97) ;  /* 0x0000000000309947 */ /* 0x000ff60003800000 */
[----:B------:R-:W-:Y:S01]  /*6810*/  ISETP.NE.U32.AND P0, PT, R64, RZ, PT ;  /* 0x000000ff4000720c */ /* 0x000fe20003f05070 */
[----:B------:R-:W2:Y:S01]  /*6820*/  LDCU.64 UR4, c[0x0][0x358] ;  /* 0x00006b00ff0477ac */ /* 0x000ea20008000a00 */
[----:B------:R-:W-:Y:S02]  /*6830*/  IMAD.MOV.U32 R68, RZ, RZ, 0x1 ;  /* 0x00000001ff447424 */ /* 0x000fe400078e00ff */
[----:B------:R-:W-:Y:S11]  /*6840*/  ISETP.NE.AND.EX P0, PT, R65, RZ, PT, P0 ;  /* 0x000000ff4100720c */ /* 0x000ff60003f05300 */
[----:B------:R-:W-:Y:S02]  /*6850*/  @!UPT UIADD3 URZ, UPT, UPT, URZ, URZ, URZ ;  /* 0x000000fffffff290 */ /* 0x000fe4000fffe0ff */
[----:B------:R-:W3:Y:S01]  /*6860*/  @P0 LDC.64 R2, c[0x0][0x888] ;  /* 0x00022200ff020b82 */ /* 0x000ee20000000a00 */
[----:B-1----:R-:W-:Y:S04]  /*6870*/  @P0 IMAD R0, R66, UR60, RZ ;  /* 0x0000003c42000c24 */ /* 0x002fe8000f8e02ff */
[----:B---3--:R-:W-:Y:S04]  /*6880*/  @P0 IMAD.WIDE R2, R0, 0x4, R2 ;  /* 0x0000000400020825 */ /* 0x008fe800078e0202 */
[----:B------:R-:W-:Y:S01]  /*6890*/  HFMA2 R0, -RZ, RZ, 0, 5.9604644775390625e-08 ;  /* 0x00000001ff007431 */ /* 0x000fe200000001ff */
[----:B--2--5:R2:W5:Y:S04]  /*68a0*/  @P0 LDG.E R26, desc[UR4][R2.64] ;  /* 0x00000004021a0981 */ /* 0x024568000c1e1900 */
[----:B------:R-:W-:Y:S01]  /*68b0*/  @!P0 PRMT R68, R0, 0x7610, R68 ;  /* 0x0000761000448816 */ /* 0x000fe20000000044 */
[----:B--2---:R-:W3:Y:S06]  /*68c0*/  @!P0 LDC R26, c[0x0][0x880] ;  /* 0x00022000ff1a8b82 */ /* 0x004eec0000000800 */
.L_x_97:
[----:B------:R-:W-:Y:S05]  /*68d0*/  @!P5 BRA `(.L_x_98) ;  /* 0x000000000024d947 */ /* 0x000fea0003800000 */
[----:B------:R-:W-:Y:S01]  /*68e0*/  ISETP.NE.U32.AND P0, PT, R60, RZ, PT ;  /* 0x000000ff3c00720c */ /* 0x000fe20003f05070 */
[----:B------:R-:W2:Y:S03]  /*68f0*/  LDCU.64 UR4, c[0x0][0x358] ;  /* 0x00006b00ff0477ac */ /* 0x000ea60008000a00 */
[----:B------:R-:W-:Y:S11]  /*6900*/  ISETP.NE.AND.EX P0, PT, R61, RZ, PT, P0 ;  /* 0x000000ff3d00720c */ /* 0x000ff60003f05300 */
[----:B------:R-:W-:Y:S02]  /*6910*/  @!UPT UIADD3 URZ, UPT, UPT, URZ, URZ, URZ ;  /* 0x000000fffffff290 */ /* 0x000fe4000fffe0ff */
[----:B------:R-:W4:Y:S01]  /*6920*/  @P0 LDC.64 R2, c[0x0][0x8a8] ;  /* 0x00022a00ff020b82 */ /* 0x000f220000000a00 */
[----:B-1----:R-:W-:Y:S04]  /*6930*/  @P0 IMAD R0, R62, UR60, RZ ;  /* 0x0000003c3e000c24 */ /* 0x002fe8000f8e02ff */
[----:B----4-:R-:W-:Y:S05]  /*6940*/  @P0 IMAD.WIDE R2, R0, 0x4, R2 ;  /* 0x0000000400020825 */ /* 0x010fea00078e0202 */
[----:B--2--5:R2:W5:Y:S02]  /*6950*/  @P0 LDG.E R24, desc[UR4][R2.64] ;  /* 0x0000000402180981 */ /* 0x024564000c1e1900 */
[----:B--2---:R-:W4:Y:S02]  /*6960*/  @!P0 LDC R24, c[0x0][0x8a0] ;  /* 0x00022800ff188b82 */ /* 0x004f240000000800 */
.L_x_98:
[----:B---3-5:R-:W-:Y:S01]  /*6970*/  FSETP.NEU.AND P0, PT, R26, RZ, PT ;  /* 0x000000ff1a00720b */ /* 0x028fe20003f0d000 */
[----:B------:R-:W-:Y:S01]  /*6980*/  IMAD.SHL.U32 R89, R27, 0x4, RZ ;  /* 0x000000041b597824 */ /* 0x000fe200078e00ff */
[----:B------:R-:W-:Y:S01]  /*6990*/  SEL R5, RZ, 0xffffffff, P3 ;  /* 0xffffffffff057807 */ /* 0x000fe20001800000 */
[----:B------:R-:W-:Y:S01]  /*69a0*/  BSSY B1, `(.L_x_99) ;  /* 0x0000043000017945 */ /* 0x000fe20003800000 */
[----:B------:R-:W-:Y:S01]  /*69b0*/  @!P4 LOP3.LUT P3, RZ, R68, 0xff, RZ, 0xc0, !PT ;  /* 0x000000ff44ffc812 */ /* 0x000fe2000786c0ff */
[----:B------:R-:W-:Y:S01]  /*69c0*/  VIADD R84, R89, UR43 ;  /* 0x0000002b59547c36 */ /* 0x000fe20008000000 */
[----:B------:R-:W-:Y:S01]  /*69d0*/  @!P4 SEL R2, RZ, 0xffffffff, P0 ;  /* 0xffffffffff02c807 */ /* 0x000fe20000000000 */
[----:B------:R-:W-:Y:S01]  /*69e0*/  IMAD.MOV.U32 R90, RZ, RZ, 0x1 ;  /* 0x00000001ff5a7424 */ /* 0x000fe200078e00ff */
[----:B------:R-:W-:Y:S01]  /*69f0*/  LOP3.LUT R77, R77, 0x1, RZ, 0x3c, !PT ;  /* 0x000000014d4d7812 */ /* 0x000fe200078e3cff */
[----:B------:R-:W-:Y:S01]  /*6a00*/  IMAD.MOV.U32 R88, RZ, RZ, RZ ;  /* 0x000000ffff587224 */ /* 0x000fe200078e00ff */
[----:B------:R-:W-:Y:S02]  /*6a10*/  @P2 SEL R2, R5, R2, !P3 ;  /* 0x0000000205022207 */ /* 0x000fe40005800000 */
[----:B------:R-:W-:Y:S02]  /*6a20*/  CS2R R58, SRZ ;  /* 0x00000000003a7805 */ /* 0x000fe4000001ff00 */
[----:B------:R-:W-:Y:S02]  /*6a30*/  LEA R86, R22, UR43, 0x3 ;  /* 0x0000002b16567c11 */ /* 0x000fe4000f8e18ff */
[----:B------:R-:W-:Y:S02]  /*6a40*/  CS2R R56, SRZ ;  /* 0x0000000000387805 */ /* 0x000fe4000001ff00 */
[----:B------:R-:W-:Y:S02]  /*6a50*/  @!P4 LOP3.LUT R2, R2, 0x1, RZ, 0xc0, !PT ;  /* 0x000000010202c812 */ /* 0x000fe400078ec0ff */
[----:B------:R-:W-:Y:S02]  /*6a60*/  CS2R R54, SRZ ;  /* 0x0000000000367805 */ /* 0x000fe4000001ff00 */
[----:B------:R-:W-:Y:S02]  /*6a70*/  SHF.L.U32 R3, R76, 0x1f, RZ ;  /* 0x0000001f4c037819 */ /* 0x000fe400000006ff */
[----:B------:R-:W-:Y:S02]  /*6a80*/  CS2R R52, SRZ ;  /* 0x0000000000347805 */ /* 0x000fe4000001ff00 */
[----:B------:R-:W-:Y:S02]  /*6a90*/  ISETP.NE.U32.OR P6, PT, R2, 0x1, P4 ;  /* 0x000000010200780c */ /* 0x000fe400027c5470 */
[----:B------:R-:W-:Y:S02]  /*6aa0*/  CS2R R50, SRZ ;  /* 0x0000000000327805 */ /* 0x000fe4000001ff00 */
[----:B------:R-:W-:Y:S02]  /*6ab0*/  LEA.HI R25, R22, R22, RZ, 0x1 ;  /* 0x0000001616197211 */ /* 0x000fe400078f08ff */
[----:B------:R-:W-:Y:S02]  /*6ac0*/  CS2R R48, SRZ ;  /* 0x0000000000307805 */ /* 0x000fe4000001ff00 */
[----:B------:R-:W-:Y:S02]  /*6ad0*/  LOP3.LUT P4, R73, R68, 0xff, RZ, 0xc0, !PT ;  /* 0x000000ff44497812 */ /* 0x000fe4000788c0ff */
[----:B------:R-:W-:Y:S02]  /*6ae0*/  CS2R R46, SRZ ;  /* 0x00000000002e7805 */ /* 0x000fe4000001ff00 */
[----:B------:R-:W-:Y:S01]  /*6af0*/  SEL R2, RZ, 0xffffffff, P0 ;  /* 0xffffffffff027807 */ /* 0x000fe20000000000 */
[C---:B-1----:R-:W-:Y:S01]  /*6b00*/  IMAD.SHL.U32 R0, R25.reuse, 0x40, RZ ;  /* 0x0000004019007824 */ /* 0x042fe200078e00ff */
[----:B------:R-:W-:Y:S02]  /*6b10*/  LOP3.LUT R25, R25, 0xffe, RZ, 0xc0, !PT ;  /* 0x00000ffe19197812 */ /* 0x000fe400078ec0ff */
[----:B------:R-:W-:Y:S02]  /*6b20*/  CS2R R44, SRZ ;  /* 0x00000000002c7805 */ /* 0x000fe4000001ff00 */
[----:B------:R-:W-:Y:S01]  /*6b30*/  @P1 SEL R2, R5, R2, !P4 ;  /* 0x0000000205021207 */ /* 0x000fe20006000000 */
[----:B------:R-:W-:Y:S01]  /*6b40*/  VIADD R28, R84, 0x400 ;  /* 0x00000400541c7836 */ /* 0x000fe20000000000 */
[----:B------:R-:W-:Y:S01]  /*6b50*/  LOP3.LUT R0, R0, 0xffffff80, RZ, 0xc0, !PT ;  /* 0xffffff8000007812 */ /* 0x000fe200078ec0ff */
[----:B------:R-:W-:Y:S01]  /*6b60*/  IMAD.IADD R25, R22, 0x1, -R25 ;  /* 0x0000000116197824 */ /* 0x000fe200078e0a19 */
[----:B------:R-:W-:Y:S01]  /*6b70*/  @P6 SHF.L.U32 R4, R77, 0x1f, RZ ;  /* 0x0000001f4d046819 */ /* 0x000fe200000006ff */
[----:B------:R-:W-:Y:S01]  /*6b80*/  IMAD.IADD R82, R78, 0x1, R84 ;  /* 0x000000014e527824 */ /* 0x000fe200078e0254 */
[----:B------:R-:W-:Y:S01]  /*6b90*/  LOP3.LUT R2, R2, 0x1, RZ, 0xc0, !PT ;  /* 0x0000000102027812 */ /* 0x000fe200078ec0ff */
[----:B------:R-:W-:Y:S01]  /*6ba0*/  IMAD.IADD R0, R23, 0x1, R0 ;  /* 0x0000000117007824 */ /* 0x000fe200078e0200 */
[----:B------:R-:W1:Y:S01]  /*6bb0*/  @P6 SYNCS.PHASECHK.TRANS64.TRYWAIT P3, [UR43+0x20], R4 ;  /* 0x00002004ff0065a7 */ /* 0x000e62000806112b */
[----:B------:R-:W-:Y:S02]  /*6bc0*/  P2R R81, PR, RZ, 0x40 ;  /* 0x00000040ff517803 */ /* 0x000fe40000000000 */
[----:B------:R-:W-:Y:S01]  /*6bd0*/  ISETP.NE.U32.AND P5, PT, R2, 0x1, PT ;  /* 0x000000010200780c */ /* 0x000fe20003fa5070 */
[----:B------:R-:W-:Y:S03]  /*6be0*/  IMAD R25, R25, 0x100000, R0 ;  /* 0x0010000019197824 */ /* 0x000fe600078e0200 */
[----:B------:R-:W-:Y:S01]  /*6bf0*/  P2R R91, PR, RZ, 0x20 ;  /* 0x00000020ff5b7803 */ /* 0x000fe20000000000 */
[----:B------:R2:W3:Y:S01]  /*6c00*/  SYNCS.PHASECHK.TRANS64.TRYWAIT P2, [R86+URZ+0x90], R3 ;  /* 0x00009003560075a7 */ /* 0x0004e200080411ff */
[----:B-1----:R-:W-:Y:S01]  /*6c10*/  @P6 SEL R90, RZ, 0x1, !P3 ;  /* 0x00000001ff5a6807 */ /* 0x002fe20005800000 */
[----:B--2---:R-:W-:Y:S06]  /*6c20*/  @!P6 BRA `(.L_x_100) ;  /* 0x000000000068e947 */ /* 0x004fec0003800000 */
[C---:B------:R-:W-:Y:S01]  /*6c30*/  @P5 IMAD R5, R79.reuse, 0x4, R28 ;  /* 0x000000044f055824 */ /* 0x040fe200078e021c */
[----:B------:R-:W-:Y:S01]  /*6c40*/  ISETP.NE.AND P0, PT, R90, RZ, PT ;  /* 0x000000ff5a00720c */ /* 0x000fe20003f05270 */
[----:B------:R-:W-:Y:S01]  /*6c50*/  @P5 IMAD R2, R79, 0x4, R84 ;  /* 0x000000044f025824 */ /* 0x000fe200078e0254 */
[----:B------:R-:W-:Y:S01]  /*6c60*/  BSSY B0, `(.L_x_101) ;  /* 0x000000e000007945 */ /* 0x000fe20003800000 */
[----:B------:R-:W-:Y:S01]  /*6c70*/  IMAD.MOV.U32 R58, RZ, RZ, RZ ;  /* 0x000000ffff3a7224 */ /* 0x000fe200078e00ff */
[----:B------:R-:W-:Y:S01]  /*6c80*/  CS2R R54, SRZ ;  /* 0x0000000000367805 */ /* 0x000fe2000001ff00 */
[----:B------:R-:W-:Y:S01]  /*6c90*/  @P5 IMAD.IADD R4, R78, 0x1, R5 ;  /* 0x000000014e045824 */ /* 0x000fe200078e0205 */
[----:B------:R-:W-:Y:S02]  /*6ca0*/  CS2R R52, SRZ ;  /* 0x0000000000347805 */ /* 0x000fe4000001ff00 */
[----:B------:R-:W-:Y:S02]  /*6cb0*/  CS2R R56, SRZ ;  /* 0x0000000000387805 */ /* 0x000fe4000001ff00 */
[----:B------:R-:W-:Y:S02]  /*6cc0*/  CS2R R46, SRZ ;  /* 0x00000000002e7805 */ /* 0x000fe4000001ff00 */
[----:B------:R-:W-:Y:S02]  /*6cd0*/  CS2R R44, SRZ ;  /* 0x00000000002c7805 */ /* 0x000fe4000001ff00 */
[----:B------:R-:W-:Y:S02]  /*6ce0*/  CS2R R50, SRZ ;  /* 0x0000000000327805 */ /* 0x000fe4000001ff00 */
[----:B------:R-:W-:Y:S01]  /*6cf0*/  CS2R R48, SRZ ;  /* 0x0000000000307805 */ /* 0x000fe2000001ff00 */
[----:B------:R-:W-:Y:S06]  /*6d00*/  @P0 BRA `(.L_x_102) ;  /* 0x00000000000c0947 */ /* 0x000fec0003800000 */
[----:B------:R-:W-:Y:S04]  /*6d10*/  SHF.L.U32 R5, R77, 0x1f, RZ ;  /* 0x0000001f4d057819 */ /* 0x000fe800000006ff */
[----:B------:R-:W1:Y:S02]  /*6d20*/  SYNCS.PHASECHK.TRANS64.TRYWAIT P0, [UR43+0x20], R5 ;  /* 0x00002005ff0075a7 */ /* 0x000e64000800112b */
[----:B-1----:R-:W-:Y:S05]  /*6d30*/  @!P0 BRA `(.L_x_103) ;  /* 0x0000002800788947 */ /* 0x002fea0003800000 */
.L_x_102:
[----:B------:R-:W-:Y:S05]  /*6d40*/  BSYNC B0 ;  /* 0x0000000000007941 */ /* 0x000fea0003800000 */
.L_x_101:
[----:B------:R-:W-:Y:S01]  /*6d50*/  ISETP.NE.AND P0, PT, R91, RZ, PT ;  /* 0x000000ff5b00720c */ /* 0x000fe20003f05270 */
[----:B------:R-:W-:Y:S11]  /*6d60*/  HFMA2 R88, -RZ, RZ, 0, 5.9604644775390625e-08 ;  /* 0x00000001ff587431 */ /* 0x000ff600000001ff */
[----:B------:R-:W-:Y:S01]  /*6d70*/  @!UPT UIADD3 URZ, UPT, UPT, URZ, URZ, URZ ;  /* 0x000000fffffff290 */ /* 0x000fe2000fffe0ff */
[----:B------:R-:W-:Y:S05]  /*6d80*/  @P0 WARPSYNC.ALL ;  /* 0x0000000000000948 */ /* 0x000fea0003800000 */
[----:B------:R2:W1:Y:S04]  /*6d90*/  @P0 LDSM.16.M88.4 R52, [R2+0x400] ;  /* 0x000400000234083b */ /* 0x0004680000000200 */
[----:B------:R2:W1:Y:S04]  /*6da0*/  @P0 LDSM.16.M88.4 R56, [R4] ;  /* 0x000000000438083b */ /* 0x0004680000000200 */
[----:B------:R2:W1:Y:S04]  /*6db0*/  @P0 LDSM.16.M88.4 R44, [R89+UR43+0x400] ;  /* 0x0004002b592c083b */ /* 0x0004680008000200 */
[----:B------:R2:W1:Y:S02]  /*6dc0*/  @P0 LDSM.16.M88.4 R48, [R82+0x400] ;  /* 0x000400005230083b */ /* 0x0004640000000200 */
.L_x_100:
[----:B------:R-:W-:Y:S05]  /*6dd0*/  BSYNC B1 ;  /* 0x0000000000017941 */ /* 0x000fea0003800000 */
.L_x_99:
[----:B-1----:R-:W-:Y:S04]  /*6de0*/  SHF.R.U32.HI R0, RZ, 0x15, R25 ;  /* 0x00000015ff007819 */ /* 0x002fe80000011619 */
[----:B------:R-:W-:Y:S01]  /*6df0*/  LOP3.LUT P0, RZ, R0, 0x3, R69, 0x48, !PT ;  /* 0x0000000300ff7812 */ /* 0x000fe20007804845 */
[----:B------:R-:W-:Y:S01]  /*6e00*/  @!UPT UIADD3 URZ, UPT, UPT, URZ, URZ, URZ ;  /* 0x000000fffffff290 */ /* 0x000fe2000fffe0ff */
[----:B---3--:R-:W-:Y:S11]  /*6e10*/  @P2 BRA `(.L_x_104) ;  /* 0x0000000000082947 */ /* 0x008ff60003800000 */
[----:B------:R-:W1:Y:S02]  /*6e20*/  SYNCS.PHASECHK.TRANS64.TRYWAIT P1, [R86+URZ+0x90], R3 ;  /* 0x00009003560075a7 */ /* 0x000e6400080211ff */
[----:B-1----:R-:W-:Y:S05]  /*6e30*/  @!P1 BRA `(.L_x_105) ;  /* 0x0000002800509947 */ /* 0x002fea0003800000 */
.L_x_104:
[----:B------:R-:W-:Y:S05]  /*6e40*/  @!P0 BRA `(.L_x_106) ;  /* 0x0000000000408947 */ /* 0x000fea0003800000 */
[----:B------:R-:W3:Y:S01]  /*6e50*/  LDCU.64 UR8, c[0x4][0x70] ;  /* 0x01000e00ff0877ac */ /* 0x000ee20008000a00 */
[----:B-1----:R-:W-:Y:S01]  /*6e60*/  MOV R3, 0x0 ;  /* 0x0000000000037802 */ /* 0x002fe20000000f00 */
[----:B------:R-:W-:Y:S02]  /*6e70*/  HFMA2 R12, -RZ, RZ, 0, 5.9604644775390625e-08 ;  /* 0x00000001ff0c7431 */ /* 0x000fe400000001ff */
[----:B------:R-:W-:Y:S02]  /*6e80*/  IMAD.MOV.U32 R8, RZ, RZ, 0x192 ;  /* 0x00000192ff087424 */ /* 0x000fe400078e00ff */
[----:B------:R-:W-:Y:S01]  /*6e90*/  IMAD.MOV.U32 R13, RZ, RZ, RZ ;  /* 0x000000ffff0d7224 */ /* 0x000fe200078e00ff */
[----:B------:R-:W1:Y:S01]  /*6ea0*/  LDCU.64 UR6, c[0x4][0x78] ;  /* 0x01000f00ff0677ac */ /* 0x000e620008000a00 */
[----:B--2---:R-:W2:Y:S01]  /*6eb0*/  LDC.64 R2, c[0x4][R3] ;  /* 0x0100000003027b82 */ /* 0x004ea20000000a00 */
[----:B------:R-:W5:Y:S01]  /*6ec0*/  LDCU.64 UR4, c[0x4][0x10] ;  /* 0x01000200ff0477ac */ /* 0x000f620008000a00 */
[----:B---3--:R-:W-:Y:S01]  /*6ed0*/  MOV R5, UR9 ;  /* 0x0000000900057c02 */ /* 0x008fe20008000f00 */
[----:B------:R-:W-:Y:S01]  /*6ee0*/  IMAD.U32 R4, RZ, RZ, UR8 ;  /* 0x00000008ff047e24 */ /* 0x000fe2000f8e00ff */
[----:B-1----:R-:W-:Y:S01]  /*6ef0*/  MOV R7, UR7 ;  /* 0x0000000700077c02 */ /* 0x002fe20008000f00 */
[----:B------:R-:W-:Y:S01]  /*6f00*/  IMAD.U32 R6, RZ, RZ, UR6 ;  /* 0x00000006ff067e24 */ /* 0x000fe2000f8e00ff */
[----:B-----5:R-:W-:Y:S01]  /*6f10*/  MOV R11, UR5 ;  /* 0x00000005000b7c02 */ /* 0x020fe20008000f00 */
[----:B------:R-:W-:Y:S02]  /*6f20*/  IMAD.U32 R10, RZ, RZ, UR4 ;  /* 0x00000004ff0a7e24 */ /* 0x000fe4000f8e00ff */
[----:B------:R-:W-:Y:S07]  /*6f30*/  LEPC R20, `(.L_x_106) ;  /* 0x000000001014794e */ /* 0x000fee0000000000 */
[----:B--2-4-:R-:W-:Y:S05]  /*6f40*/  CALL.ABS.NOINC R2 ;  /* 0x0000000002007343 */ /* 0x014fea0003c00000 */
.L_x_106:
[----:B------:R-:W-:Y:S05]  /*6f50*/  WARPSYNC.ALL ;  /* 0x0000000000007948 */ /* 0x000fea0003800000 */
[----:B------:R-:W-:Y:S01]  /*6f60*/  R2UR UR4, R25 ;  /* 0x00000000190472ca */ /* 0x000fe200000e0000 */
[----:B------:R-:W-:Y:S01]  /*6f70*/  BSSY.RECONVERGENT B0, `(.L_x_107) ;  /* 0x000003c000007945 */ /* 0x000fe20003800200 */
[----:B------:R-:W-:Y:S02]  /*6f80*/  SHF.L.U32 R87, R79, 0x2, RZ ;  /* 0x000000024f577819 */ /* 0x000fe400000006ff */
[----:B------:R-:W-:Y:S02]  /*6f90*/  ISETP.NE.AND P0, PT, R80, RZ, PT ;  /* 0x000000ff5000720c */ /* 0x000fe40003f05270 */
[----:B------:R-:W-:Y:S04]  /*6fa0*/  IADD3 R83, PT, PT, R28, R87, RZ ;  /* 0x000000571c537210 */ /* 0x000fe80007ffe0ff */
[----:B------:R-:W-:Y:S03]  /*6fb0*/  IADD3 R85, PT, PT, R78, R83, RZ ;  /* 0x000000534e557210 */ /* 0x000fe60007ffe0ff */
[----:B--2---:R-:W1:Y:S02]  /*6fc0*/  LDTM.16dp128bit.x8 R4, tmem[UR4] ;  /* 0x00000004000479ee */ /* 0x004e640008180000 */
[C---:B-1--4-:R-:W-:Y:S01]  /*6fd0*/  FMUL R3, R24.reuse, R4 ;  /* 0x0000000418037220 */ /* 0x052fe20000400000 */
[C---:B------:R-:W-:Y:S01]  /*6fe0*/  FMUL R0, R24.reuse, R5 ;  /* 0x0000000518007220 */ /* 0x040fe20000400000 */
[C---:B------:R-:W-:Y:S01]  /*6ff0*/  FMUL R5, R24.reuse, R6 ;  /* 0x0000000618057220 */ /* 0x040fe20000400000 */
[----:B------:R-:W-:Y:S01]  /*7000*/  FMUL R2, R24, R7 ;  /* 0x0000000718027220 */ /* 0x000fe20000400000 */
[----:B------:R-:W-:Y:S01]  /*7010*/  FFMA R28, R26, R44, R3 ;  /* 0x0000002c1a1c7223 */ /* 0x000fe20000000003 */
        /* <DEDUP_REMOVED lines=10> */
[----:B------:R1:W-:Y:S01]  /*70c0*/  STSM.16.M88.4 [R84+0x400], R28 ;  /* 0x0004001c54007844 */ /* 0x0003e20000000200 */
        /* <DEDUP_REMOVED lines=14> */
[C---:B------:R-:W-:Y:S01]  /*71b0*/  FFMA R40, R26.reuse, R56, R15 ;  /* 0x000000381a287223 */ /* 0x040fe2000000000f */
[C---:B------:R-:W-:Y:S01]  /*71c0*/  FFMA R41, R26.reuse, R57, R12 ;  /* 0x000000391a297223 */ /* 0x040fe2000000000c */
[C---:B------:R-:W-:Y:S01]  /*71d0*/  FFMA R42, R26.reuse, R58, R17 ;  /* 0x0000003a1a2a7223 */ /* 0x040fe20000000011 */
[----:B------:R1:W-:Y:S01]  /*71e0*/  STSM.16.M88.4 [R83], R36 ;  /* 0x0000002453007844 */ /* 0x0003e20000000200 */
[----:B------:R-:W-:Y:S05]  /*71f0*/  FFMA R43, R26, R59, R14 ;  /* 0x0000003b1a2b7223 */ /* 0x000fea000000000e */
[----:B------:R1:W-:Y:S01]  /*7200*/  STSM.16.M88.4 [R85], R40 ;  /* 0x0000002855007844 */ /* 0x0003e20000000200 */
[----:B------:R-:W-:Y:S01]  /*7210*/  @!PT LDS RZ, [RZ] ;  /* 0x00000000fffff984 */ /* 0x000fe20000000800 */
[----:B------:R-:W-:Y:S01]  /*7220*/  @!PT LDS RZ, [RZ] ;  /* 0x00000000fffff984 */ /* 0x000fe20000000800 */
[----:B------:R-:W-:Y:S01]  /*7230*/  @!PT LDS RZ, [RZ] ;  /* 0x00000000fffff984 */ /* 0x000fe20000000800 */
[----:B------:R-:W-:Y:S01]  /*7240*/  @!PT LDS RZ, [RZ] ;  /* 0x00000000fffff984 */ /* 0x000fe20000000800 */
[----:B------:R2:W-:Y:S06]  /*7250*/  MEMBAR.ALL.CTA ;  /* 0x0000000000007992 */ /* 0x0005ec0000008000 */
[----:B--2---:R-:W2:Y:S02]  /*7260*/  FENCE.VIEW.ASYNC.S ;  /* 0x00000000000073c6 */ /* 0x004ea40000000000 */
[----:B--2---:R-:W-:Y:S06]  /*7270*/  BAR.SYNC.DEFER_BLOCKING 0x1, 0x80 ;  /* 0x0042000000007b1d */ /* 0x004fec0000010000 */
[----:B------:R-:W-:Y:S05]  /*7280*/  @P0 BRA `(.L_x_108) ;  /* 0x0000000000280947 */ /* 0x000fea0003800000 */
[----:B------:R-:W2:Y:S01]  /*7290*/  LDCU.64 UR6, c[0x0][0x348] ;  /* 0x00006900ff0677ac */ /* 0x000ea20008000a00 */
[----:B------:R-:W-:Y:S01]  /*72a0*/  UIADD3 UR4, UPT, UPT, UR43, 0x400, URZ ;  /* 0x000004002b047890 */ /* 0x000fe2000fffe0ff */
[----:B------:R-:W-:Y:S05]  /*72b0*/  UMOV UR51, UR60 ;  /* 0x0000003c00337c82 */ /* 0x000fea0008000000 */
[----:B------:R-:W-:Y:S04]  /*72c0*/  MOV R72, UR4 ;  /* 0x0000000400487c02 */ /* 0x000fe80008000f00 */
[----:B------:R-:W-:Y:S01]  /*72d0*/  R2UR UR48, R72 ;  /* 0x00000000483072ca */ /* 0x000fe200000e0000 */
[----:B--2---:R-:W-:Y:S04]  /*72e0*/  UIADD3 UR4, UP0, UPT, UR6, 0x680, URZ ;  /* 0x0000068006047890 */ /* 0x004fe8000ff1e0ff */
[----:B------:R-:W-:Y:S09]  /*72f0*/  UIADD3.X UR5, UPT, UPT, URZ, UR7, URZ, UP0, !UPT ;  /* 0x00000007ff057290 */ /* 0x000ff200087fe4ff */
[----:B------:R2:W-:Y:S01]  /*7300*/  UTMASTG.3D [UR48], [UR4] ;  /* 0x00000030040073b5 */ /* 0x0005e20008010000 */
[----:B------:R0:W-:Y:S01]  /*7310*/  UTMACMDFLUSH ;  /* 0x00000000000079b7 */ /* 0x0001e20000000000 */
[----:B--2---:R-:W-:Y:S04]  /*7320*/  DEPBAR.LE SB0, 0x1 ;  /* 0x000080400000791a */ /* 0x004fe80000000000 */
.L_x_108:
[----:B------:R-:W-:Y:S05]  /*7330*/  BSYNC.RECONVERGENT B0 ;  /* 0x0000000000007941 */ /* 0x000fea0003800200 */
.L_x_107:
[----:B------:R-:W-:Y:S01]  /*7340*/  BAR.SYNC.DEFER_BLOCKING 0x1, 0x80 ;  /* 0x0042000000007b1d */ /* 0x000fe20000010000 */
[----:B------:R-:W-:Y:S01]  /*7350*/  ISETP.NE.AND P1, PT, R81, RZ, PT ;  /* 0x000000ff5100720c */ /* 0x000fe20003f25270 */
[----:B------:R-:W-:Y:S01]  /*7360*/  UISETP.NE.AND UP0, UPT, UR46, URZ, UPT ;  /* 0x000000ff2e00728c */ /* 0x000fe2000bf05270 */
[----:B------:R-:W-:Y:S11]  /*7370*/  LEA R3, R88, UR43, 0x3 ;  /* 0x0000002b58037c11 */ /* 0x000ff6000f8e18ff */
[----:B------:R-:W-:Y:S01]  /*7380*/  @P1 SHF.L.U32 R2, R77, 0x1f, RZ ;  /* 0x0000001f4d021819 */ /* 0x000fe200000006ff */
[----:B------:R-:W-:Y:S06]  /*7390*/  BRA.U !UP0, `(.L_x_109) ;  /* 0x0000000108247547 */ /* 0x000fec000b800000 */
[----:B------:R-:W-:Y:S01]  /*73a0*/  IMAD.U32 R5, RZ, RZ, UR45 ;  /* 0x0000002dff057e24 */ /* 0x000fe2000f8e00ff */
[----:B------:R-:W-:Y:S01]  /*73b0*/  MOV R0, UR63 ;  /* 0x0000003f00007c02 */ /* 0x000fe20008000f00 */
[----:B------:R-:W-:Y:S03]  /*73c0*/  UIADD3 UR4, UPT, UPT, UR45, 0x1, URZ ;  /* 0x000000012d047890 */ /* 0x000fe6000fffe0ff */
[----:B------:R-:W-:Y:S01]  /*73d0*/  @P1 LEA R5, R5, UR43, 0x3 ;  /* 0x0000002b05051c11 */ /* 0x000fe2000f8e18ff */
[----:B------:R-:W-:Y:S04]  /*73e0*/  UISETP.NE.AND UP0, UPT, UR4, 0x4, UPT ;  /* 0x000000040400788c */ /* 0x000fe8000bf05270 */
[----:B------:R-:W-:Y:S01]  /*73f0*/  @P1 VIADD R5, R5, 0x40 ;  /* 0x0000004005051836 */ /* 0x000fe20000000000 */
[----:B------:R-:W-:Y:S04]  /*7400*/  USEL UR45, UR4, URZ, UP0 ;  /* 0x000000ff042d7287 */ /* 0x000fe80008000000 */
[----:B------:R-:W-:Y:S04]  /*7410*/  @P1 PRMT R0, R0, 0x654, R5 ;  /* 0x0000065400001816 */ /* 0x000fe80000000005 */
[----:B------:R2:W-:Y:S04]  /*7420*/  @P1 SYNCS.ARRIVE.TRANS64.RED.A1T0 RZ, [R0+URZ], RZ ;  /* 0x000000ff00ff19a7 */ /* 0x0005e800081004ff */
.L_x_109:
[----:B------:R-:W3:Y:S01]  /*7430*/  @P1 SYNCS.PHASECHK.TRANS64.TRYWAIT P0, [R3+URZ+0x20], R2 ;  /* 0x00002002030015a7 */ /* 0x000ee200080011ff */
[----:B------:R-:W-:Y:S01]  /*7440*/  BSSY B1, `(.L_x_110) ;  /* 0x0000017000017945 */ /* 0x000fe20003800000 */
[----:B---3--:R-:W-:Y:S03]  /*7450*/  @P1 SEL R90, RZ, 0x1, !P0 ;  /* 0x00000001ff5a1807 */ /* 0x008fe60004000000 */
[----:B------:R-:W-:Y:S05]  /*7460*/  @!P1 BRA `(.L_x_111) ;  /* 0x0000000000509947 */ /* 0x000fea0003800000 */
[----:B------:R-:W-:Y:S01]  /*7470*/  ISETP.NE.AND P1, PT, R91, RZ, PT ;  /* 0x000000ff5b00720c */ /* 0x000fe20003f25270 */
[----:B------:R-:W-:Y:S01]  /*7480*/  BSSY B0, `(.L_x_112) ;  /* 0x000000a000007945 */ /* 0x000fe20003800000 */
[----:B------:R-:W-:Y:S11]  /*7490*/  ISETP.NE.AND P0, PT, R90, RZ, PT ;  /* 0x000000ff5a00720c */ /* 0x000ff60003f05270 */
[----:B------:R-:W-:Y:S04]  /*74a0*/  @P1 IMAD R4, R88, 0x2000, R89 ;  /* 0x0000200058041824 */ /* 0x000fe800078e0259 */
[----:B------:R-:W-:Y:S05]  /*74b0*/  @P1 VIADD R2, R4, UR43 ;  /* 0x0000002b04021c36 */ /* 0x000fea0008000000 */
[----:B------:R-:W-:Y:S01]  /*74c0*/  @P1 IADD3 R5, PT, PT, R87, R2, RZ ;  /* 0x0000000257051210 */ /* 0x000fe20007ffe0ff */
[----:B------:R-:W-:Y:S01]  /*74d0*/  @P1 IMAD.IADD R2, R78, 0x1, R2 ;  /* 0x000000014e021824 */ /* 0x000fe200078e0202 */
[----:B------:R-:W-:Y:S06]  /*74e0*/  @P0 BRA `(.L_x_113) ;  /* 0x00000000000c0947 */ /* 0x000fec0003800000 */
[----:B--2---:R-:W-:Y:S04]  /*74f0*/  SHF.L.U32 R0, R77, 0x1f, RZ ;  /* 0x0000001f4d007819 */ /* 0x004fe800000006ff */
[----:B------:R-:W2:Y:S02]  /*7500*/  SYNCS.PHASECHK.TRANS64.TRYWAIT P0, [R3+URZ+0x20], R0 ;  /* 0x00002000030075a7 */ /* 0x000ea400080011ff */
[----:B--2---:R-:W-:Y:S05]  /*7510*/  @!P0 BRA `(.L_x_114) ;  /* 0x0000002000ac8947 */ /* 0x004fea0003800000 */
.L_x_113:
[----:B------:R-:W-:Y:S05]  /*7520*/  BSYNC B0 ;  /* 0x0000000000007941 */ /* 0x000fea0003800000 */
.L_x_112:
[----:B------:R-:W-:Y:S02]  /*7530*/  ISETP.NE.AND P0, PT, R91, RZ, PT ;  /* 0x000000ff5b00720c */ /* 0x000fe40003f05270 */
[----:B------:R-:W-:Y:S11]  /*7540*/  IADD3 R88, PT, PT, R88, 0x1, RZ ;  /* 0x0000000158587810 */ /* 0x000ff60007ffe0ff */
[----:B--2---:R-:W-:Y:S01]  /*7550*/  @P0 IMAD.IADD R0, R78, 0x1, R5 ;  /* 0x000000014e000824 */ /* 0x004fe200078e0205 */
[----:B------:R-:W-:Y:S05]  /*7560*/  @P0 WARPSYNC.ALL ;  /* 0x0000000000000948 */ /* 0x000fea0003800000 */
[----:B------:R3:W4:Y:S04]  /*7570*/  @P0 LDSM.16.M88.4 R44, [R4+UR43+0x400] ;  /* 0x0004002b042c083b */ /* 0x0007280008000200 */
[----:B------:R3:W2:Y:S04]  /*7580*/  @P0 LDSM.16.M88.4 R48, [R2+0x400] ;  /* 0x000400000230083b */ /* 0x0006a80000000200 */
[----:B------:R3:W1:Y:S04]  /*7590*/  @P0 LDSM.16.M88.4 R52, [R5+0x400] ;  /* 0x000400000534083b */ /* 0x0006680000000200 */
[----:B------:R3:W1:Y:S02]  /*75a0*/  @P0 LDSM.16.M88.4 R56, [R0+0x400] ;  /* 0x000400000038083b */ /* 0x0006640000000200 */
.L_x_111:
[----:B------:R-:W-:Y:S05]  /*75b0*/  BSYNC B1 ;  /* 0x0000000000017941 */ /* 0x000fea0003800000 */
.L_x_110:
[----:B--23--:R-:W-:Y:S05]  /*75c0*/  VIADD R0, R25, 0x20 ;  /* 0x0000002019007836 */ /* 0x00cfea0000000000 */
[----:B------:R-:W-:Y:S04]  /*75d0*/  SHF.R.U32.HI R0, RZ, 0x15, R0 ;  /* 0x00000015ff007819 */ /* 0x000fe80000011600 */
[----:B------:R-:W-:Y:S11]  /*75e0*/  LOP3.LUT P0, RZ, R0, 0x3, R69, 0x48, !PT ;  /* 0x0000000300ff7812 */ /* 0x000ff60007804845 */
[----:B------:R-:W-:Y:S02]  /*75f0*/  @!UPT UIADD3 URZ, UPT, UPT, URZ, URZ, URZ ;  /* 0x000000fffffff290 */ /* 0x000fe4000fffe0ff */
[----:B------:R-:W-:Y:S05]  /*7600*/  @!P0 BRA `(.L_x_115) ;  /* 0x0000000000408947 */ /* 0x000fea0003800000 */
[----:B------:R-:W2:Y:S01]  /*7610*/  LDCU.64 UR8, c[0x4][0x70] ;  /* 0x01000e00ff0877ac */ /* 0x000ea20008000a00 */
[----:B------:R-:W-:Y:S01]  /*7620*/  MOV R3, 0x0 ;  /* 0x0000000000037802 */ /* 0x000fe20000000f00 */
[----:B------:R-:W-:Y:S02]  /*7630*/  HFMA2 R12, -RZ, RZ, 0, 5.9604644775390625e-08 ;  /* 0x00000001ff0c7431 */ /* 0x000fe400000001ff */
[----:B------:R-:W-:Y:S02]  /*7640*/  IMAD.MOV.U32 R8, RZ, RZ, 0x192 ;  /* 0x00000192ff087424 */ /* 0x000fe400078e00ff */
[----:B------:R-:W-:Y:S01]  /*7650*/  IMAD.MOV.U32 R13, RZ, RZ, RZ ;  /* 0x000000ffff0d7224 */ /* 0x000fe200078e00ff */
[----:B------:R-:W3:Y:S01]  /*7660*/  LDCU.64 UR6, c[0x4][0x78] ;  /* 0x01000f00ff0677ac */ /* 0x000ee20008000a00 */
[----:B------:R-:W1:Y:S01]  /*7670*/  LDC.64 R2, c[0x4][R3] ;  /* 0x0100000003027b82 */ /* 0x000e620000000a00 */
[----:B------:R-:W5:Y:S01]  /*7680*/  LDCU.64 UR4, c[0x4][0x10] ;  /* 0x01000200ff0477ac */ /* 0x000f620008000a00 */
[----:B--2---:R-:W-:Y:S01]  /*7690*/  MOV R5, UR9 ;  /* 0x0000000900057c02 */ /* 0x004fe20008000f00 */
[----:B------:R-:W-:Y:S01]  /*76a0*/  IMAD.U32 R4, RZ, RZ, UR8 ;  /* 0x00000008ff047e24 */ /* 0x000fe2000f8e00ff */
[----:B---3--:R-:W-:Y:S01]  /*76b0*/  MOV R7, UR7 ;  /* 0x0000000700077c02 */ /* 0x008fe20008000f00 */
[----:B------:R-:W-:Y:S01]  /*76c0*/  IMAD.U32 R6, RZ, RZ, UR6 ;  /* 0x00000006ff067e24 */ /* 0x000fe2000f8e00ff */
[----:B-----5:R-:W-:Y:S01]  /*76d0*/  MOV R11, UR5 ;  /* 0x00000005000b7c02 */ /* 0x020fe20008000f00 */
[----:B------:R-:W-:Y:S02]  /*76e0*/  IMAD.U32 R10, RZ, RZ, UR4 ;  /* 0x00000004ff0a7e24 */ /* 0x000fe4000f8e00ff */
[----:B------:R-:W-:Y:S07]  /*76f0*/  LEPC R20, `(.L_x_115) ;  /* 0x000000001014794e */ /* 0x000fee0000000000 */
[----:B-1--4-:R-:W-:Y:S05]  /*7700*/  CALL.ABS.NOINC R2 ;  /* 0x0000000002007343 */ /* 0x012fea0003c00000 */
.L_x_115:
[----:B------:R-:W-:Y:S05]  /*7710*/  WARPSYNC.ALL ;  /* 0x0000000000007948 */ /* 0x000fea0003800000 */
[----:B------:R-:W-:Y:S01]  /*7720*/  R2UR UR4, R25 ;  /* 0x00000000190472ca */ /* 0x000fe200000e0000 */
[----:B------:R-:W-:Y:S01]  /*7730*/  BSSY.RECONVERGENT B0, `(.L_x_116) ;  /* 0x0000041000007945 */ /* 0x000fe20003800200 */
[----:B------:R-:W-:Y:S02]  /*7740*/  ISETP.NE.AND P6, PT, R81, RZ, PT ;  /* 0x000000ff5100720c */ /* 0x000fe40003fc5270 */
[----:B------:R-:W-:Y:S02]  /*7750*/  ISETP.NE.AND P0, PT, R80, RZ, PT ;  /* 0x000000ff5000720c */ /* 0x000fe40003f05270 */
[----:B------:R-:W-:Y:S02]  /*7760*/  MOV R21, UR45 ;  /* 0x0000002d00157c02 */ /* 0x000fe40008000f00 */
[----:B------:R-:W-:Y:S05]  /*7770*/  MOV R20, UR63 ;  /* 0x0000003f00147c02 */ /* 0x000fea0008000f00 */
[----:B------:R-:W2:Y:S02]  /*7780*/  LDTM.16dp128bit.x8 R4, tmem[UR4+0x20] ;  /* 0x00002004000479ee */ /* 0x000ea40008180000 */
[----:B------:R-:W-:Y:S02]  /*7790*/  @P6 LEA R21, R21, UR43, 0x3 ;  /* 0x0000002b15156c11 */ /* 0x000fe4000f8e18ff */
[----:B------:R-:W-:Y:S02]  /*77a0*/  @P6 SHF.L.U32 R92, R77, 0x1f, RZ ;  /* 0x0000001f4d5c6819 */ /* 0x000fe400000006ff */
[----:B------:R-:W-:Y:S04]  /*77b0*/  @P6 IADD3 R21, PT, PT, R21, 0x40, RZ ;  /* 0x0000004015156810 */ /* 0x000fe80007ffe0ff */
[----:B------:R-:W-:Y:S02]  /*77c0*/  @P6 PRMT R20, R20, 0x654, R21 ;  /* 0x0000065414146816 */ /* 0x000fe40000000015 */
[----:B------:R-:W-:Y:S01]  /*77d0*/  LEA R21, R88, UR43, 0x3 ;  /* 0x0000002b58157c11 */ /* 0x000fe2000f8e18ff */
[C---:B--2---:R-:W-:Y:S01]  /*77e0*/  FMUL R3, R24.reuse, R4 ;  /* 0x0000000418037220 */ /* 0x044fe20000400000 */
[C---:B------:R-:W-:Y:S01]  /*77f0*/  FMUL R0, R24.reuse, R5 ;  /* 0x0000000518007220 */ /* 0x040fe20000400000 */
[C---:B------:R-:W-:Y:S01]  /*7800*/  FMUL R5, R24.reuse, R6 ;  /* 0x0000000618057220 */ /* 0x040fe20000400000 */
[----:B------:R-:W-:Y:S01]  /*7810*/  FMUL R2, R24, R7 ;  /* 0x0000000718027220 */ /* 0x000fe20000400000 */
[----:B-1--4-:R-:W-:Y:S01]  /*7820*/  FFMA R28, R26, R44, R3 ;  /* 0x0000002c1a1c7223 */ /* 0x012fe20000000003 */
        /* <DEDUP_REMOVED lines=28> */
[----:B------:R1:W-:Y:S01]  /*79f0*/  STSM.16.M88.4 [R83+0x2000], R36 ;  /* 0x0020002453007844 */ /* 0x0003e20000000200 */
[----:B------:R-:W-:Y:S05]  /*7a00*/  FFMA R43, R26, R59, R14 ;  /* 0x0000003b1a2b7223 */ /* 0x000fea000000000e */
[----:B------:R1:W-:Y:S01]  /*7a10*/  STSM.16.M88.4 [R85+0x2000], R40 ;  /* 0x0020002855007844 */ /* 0x0003e20000000200 */
        /* <DEDUP_REMOVED lines=9> */
[----:B------:R-:W-:Y:S02]  /*7ab0*/  UIADD3 UR9, UPT, UPT, UR49, 0x20, URZ ;  /* 0x0000002031097890 */ /* 0x000fe4000fffe0ff */
[----:B------:R-:W-:Y:S01]  /*7ac0*/  UIADD3 UR8, UPT, UPT, UR43, 0x2400, URZ ;  /* 0x000024002b087890 */ /* 0x000fe2000fffe0ff */
[----:B------:R-:W-:Y:S01]  /*7ad0*/  UMOV UR10, UR50 ;  /* 0x00000032000a7c82 */ /* 0x000fe20008000000 */
[----:B------:R-:W-:Y:S01]  /*7ae0*/  UMOV UR11, UR60 ;  /* 0x0000003c000b7c82 */ /* 0x000fe20008000000 */
[----:B--2---:R-:W-:Y:S04]  /*7af0*/  UIADD3 UR4, UP0, UPT, UR6, 0x680, URZ ;  /* 0x0000068006047890 */ /* 0x004fe8000ff1e0ff */
[----:B------:R-:W-:Y:S09]  /*7b00*/  UIADD3.X UR5, UPT, UPT, URZ, UR7, URZ, UP0, !UPT ;  /* 0x00000007ff057290 */ /* 0x000ff200087fe4ff */
[----:B------:R2:W-:Y:S01]  /*7b10*/  UTMASTG.3D [UR8], [UR4] ;  /* 0x00000008040073b5 */ /* 0x0005e20008010000 */
[----:B------:R0:W-:Y:S01]  /*7b20*/  UTMACMDFLUSH ;  /* 0x00000000000079b7 */ /* 0x0001e20000000000 */
[----:B--2---:R-:W-:Y:S04]  /*7b30*/  DEPBAR.LE SB0, 0x1 ;  /* 0x000080400000791a */ /* 0x004fe80000000000 */
.L_x_117:
[----:B------:R-:W-:Y:S05]  /*7b40*/  BSYNC.RECONVERGENT B0 ;  /* 0x0000000000007941 */ /* 0x000fea0003800200 */
.L_x_116:
[----:B------:R-:W-:Y:S01]  /*7b50*/  BAR.SYNC.DEFER_BLOCKING 0x1, 0x80 ;  /* 0x0042000000007b1d */ /* 0x000fe20000010000 */
[----:B------:R-:W-:Y:S04]  /*7b60*/  UIADD3 UR4, UPT, UPT, UR45, 0x1, URZ ;  /* 0x000000012d047890 */ /* 0x000fe8000fffe0ff */
[----:B------:R-:W-:Y:S04]  /*7b70*/  UISETP.NE.AND UP0, UPT, UR4, 0x4, UPT ;  /* 0x000000040400788c */ /* 0x000fe8000bf05270 */
[----:B------:R-:W-:Y:S01]  /*7b80*/  USEL UR44, UR4, URZ, UP0 ;  /* 0x000000ff042c7287 */ /* 0x000fe20008000000 */
[----:B------:R2:W-:Y:S01]  /*7b90*/  @P6 SYNCS.ARRIVE.TRANS64.RED.A1T0 RZ, [R20+URZ], RZ ;  /* 0x000000ff14ff69a7 */ /* 0x0005e200081004ff */
[----:B------:R-:W-:Y:S01]  /*7ba0*/  BSSY B1, `(.L_x_118) ;  /* 0x0000018000017945 */ /* 0x000fe20003800000 */
[----:B------:R-:W3:Y:S02]  /*7bb0*/  @P6 SYNCS.PHASECHK.TRANS64.TRYWAIT P0, [R21+URZ+0x20], R92 ;  /* 0x0000205c150065a7 */ /* 0x000ee400080011ff */
[----:B---3--:R-:W-:Y:S01]  /*7bc0*/  @P6 SEL R90, RZ, 0x1, !P0 ;  /* 0x00000001ff5a6807 */ /* 0x008fe20004000000 */
[----:B--2---:R-:W-:Y:S06]  /*7bd0*/  @!P6 BRA `(.L_x_119) ;  /* 0x000000000050e947 */ /* 0x004fec0003800000 */
        /* <DEDUP_REMOVED lines=8> */
[----:B------:R-:W-:Y:S04]  /*7c60*/  SHF.L.U32 R4, R77, 0x1f, RZ ;  /* 0x0000001f4d047819 */ /* 0x000fe800000006ff */
[----:B------:R-:W2:Y:S02]  /*7c70*/  SYNCS.PHASECHK.TRANS64.TRYWAIT P0, [R21+URZ+0x20], R4 ;  /* 0x00002004150075a7 */ /* 0x000ea400080011ff */
[----:B--2---:R-:W-:Y:S05]  /*7c80*/  @!P0 BRA `(.L_x_122) ;  /* 0x0000001800e48947 */ /* 0x004fea0003800000 */
.L_x_121:
[----:B------:R-:W-:Y:S05]  /*7c90*/  BSYNC B0 ;  /* 0x0000000000007941 */ /* 0x000fea0003800000 */
.L_x_120:
[----:B------:R-:W-:Y:S02]  /*7ca0*/  ISETP.NE.AND P0, PT, R91, RZ, PT ;  /* 0x000000ff5b00720c */ /* 0x000fe40003f05270 */
[----:B------:R-:W-:Y:S11]  /*7cb0*/  IADD3 R88, PT, PT, R88, 0x1, RZ ;  /* 0x0000000158587810 */ /* 0x000ff60007ffe0ff */
[----:B--2---:R-:W-:Y:S01]  /*7cc0*/  @P0 IMAD.IADD R4, R78, 0x1, R3 ;  /* 0x000000014e040824 */ /* 0x004fe200078e0203 */
[----:B------:R-:W-:Y:S05]  /*7cd0*/  @P0 WARPSYNC.ALL ;  /* 0x0000000000000948 */ /* 0x000fea0003800000 */
[----:B------:R2:W3:Y:S04]  /*7ce0*/  @P0 LDSM.16.M88.4 R44, [R2+UR43+0x400] ;  /* 0x0004002b022c083b */ /* 0x0004e80008000200 */
[----:B------:R2:W4:Y:S04]  /*7cf0*/  @P0 LDSM.16.M88.4 R48, [R0+0x400] ;  /* 0x000400000030083b */ /* 0x0005280000000200 */
[----:B------:R2:W1:Y:S04]  /*7d00*/  @P0 LDSM.16.M88.4 R52, [R3+0x400] ;  /* 0x000400000334083b */ /* 0x0004680000000200 */
[----:B------:R2:W1:Y:S02]  /*7d10*/  @P0 LDSM.16.M88.4 R56, [R4+0x400] ;  /* 0x000400000438083b */ /* 0x0004640000000200 */
.L_x_119:
[----:B------:R-:W-:Y:S05]  /*7d20*/  BSYNC B1 ;  /* 0x0000000000017941 */ /* 0x000fea0003800000 */
.L_x_118:
[----:B--2---:R-:W-:Y:S05]  /*7d30*/  VIADD R0, R25, 0x40 ;  /* 0x0000004019007836 */ /* 0x004fea0000000000 */
        /* <DEDUP_REMOVED lines=9> */
[----:B------:R-:W5:Y:S01]  /*7dd0*/  LDCU.64 UR6, c[0x4][0x78] ;  /* 0x01000f00ff0677ac */ /* 0x000f620008000a00 */
[----:B------:R-:W1:Y:S01]  /*7de0*/  LDC.64 R2, c[0x4][R3] ;  /* 0x0100000003027b82 */ /* 0x000e620000000a00 */
[----:B------:R-:W3:Y:S01]  /*7df0*/  LDCU.64 UR4, c[0x4][0x10] ;  /* 0x01000200ff0477ac */ /* 0x000ee20008000a00 */
[----:B--2---:R-:W-:Y:S01]  /*7e00*/  MOV R5, UR9 ;  /* 0x0000000900057c02 */ /* 0x004fe20008000f00 */
[----:B------:R-:W-:Y:S01]  /*7e10*/  IMAD.U32 R4, RZ, RZ, UR8 ;  /* 0x00000008ff047e24 */ /* 0x000fe2000f8e00ff */
[----:B-----5:R-:W-:Y:S01]  /*7e20*/  MOV R7, UR7 ;  /* 0x0000000700077c02 */ /* 0x020fe20008000f00 */
[----:B------:R-:W-:Y:S01]  /*7e30*/  IMAD.U32 R6, RZ, RZ, UR6 ;  /* 0x00000006ff067e24 */ /* 0x000fe2000f8e00ff */
[----:B---3--:R-:W-:Y:S01]  /*7e40*/  MOV R11, UR5 ;  /* 0x00000005000b7c02 */ /* 0x008fe20008000f00 */
[----:B------:R-:W-:Y:S02]  /*7e50*/  IMAD.U32 R10, RZ, RZ, UR4 ;  /* 0x00000004ff0a7e24 */ /* 0x000fe4000f8e00ff */
[----:B------:R-:W-:Y:S07]  /*7e60*/  LEPC R20, `(.L_x_123) ;  /* 0x000000001014794e */ /* 0x000fee0000000000 */
[----:B-1--4-:R-:W-:Y:S05]  /*7e70*/  CALL.ABS.NOINC R2 ;  /* 0x0000000002007343 */ /* 0x012fea0003c00000 */
.L_x_123:
[----:B------:R-:W-:Y:S05]  /*7e80*/  WARPSYNC.ALL ;  /* 0x0000000000007948 */ /* 0x000fea0003800000 */
[----:B------:R-:W-:Y:S01]  /*7e90*/  R2UR UR4, R25 ;  /* 0x00000000190472ca */ /* 0x000fe200000e0000 */
[----:B------:R-:W-:Y:S01]  /*7ea0*/  BSSY.RECONVERGENT B0, `(.L_x_124) ;  /* 0x0000041000007945 */ /* 0x000fe20003800200 */
[----:B------:R-:W-:Y:S02]  /*7eb0*/  ISETP.NE.AND P6, PT, R81, RZ, PT ;  /* 0x000000ff5100720c */ /* 0x000fe40003fc5270 */
[----:B------:R-:W-:Y:S02]  /*7ec0*/  ISETP.NE.AND P0, PT, R80, RZ, PT ;  /* 0x000000ff5000720c */ /* 0x000fe40003f05270 */
[----:B------:R-:W-:Y:S02]  /*7ed0*/  MOV R21, UR44 ;  /* 0x0000002c00157c02 */ /* 0x000fe40008000f00 */
[----:B------:R-:W-:Y:S02]  /*7ee0*/  MOV R20, UR63 ;  /* 0x0000003f00147c02 */ /* 0x000fe40008000f00 */
[----:B------:R-:W-:Y:S03]  /*7ef0*/  LEA R92, R88, UR43, 0x3 ;  /* 0x0000002b585c7c11 */ /* 0x000fe6000f8e18ff */
[----:B------:R-:W2:Y:S02]  /*7f00*/  LDTM.16dp128bit.x8 R4, tmem[UR4+0x40] ;  /* 0x00004004000479ee */ /* 0x000ea40008180000 */
[----:B------:R-:W-:Y:S04]  /*7f10*/  @P6 LEA R21, R21, UR43, 0x3 ;  /* 0x0000002b15156c11 */ /* 0x000fe8000f8e18ff */
[----:B------:R-:W-:Y:S04]  /*7f20*/  @P6 IADD3 R21, PT, PT, R21, 0x40, RZ ;  /* 0x0000004015156810 */ /* 0x000fe80007ffe0ff */
[----:B------:R-:W-:Y:S02]  /*7f30*/  @P6 PRMT R20, R20, 0x654, R21 ;  /* 0x0000065414146816 */ /* 0x000fe40000000015 */
[----:B------:R-:W-:Y:S01]  /*7f40*/  @P6 SHF.L.U32 R21, R77, 0x1f, RZ ;  /* 0x0000001f4d156819 */ /* 0x000fe200000006ff */
[C---:B--2---:R-:W-:Y:S01]  /*7f50*/  FMUL R3, R24.reuse, R4 ;  /* 0x0000000418037220 */ /* 0x044fe20000400000 */
[C---:B------:R-:W-:Y:S01]  /*7f60*/  FMUL R0, R24.reuse, R5 ;  /* 0x0000000518007220 */ /* 0x040fe20000400000 */
[C---:B------:R-:W-:Y:S01]  /*7f70*/  FMUL R5, R24.reuse, R6 ;  /* 0x0000000618057220 */ /* 0x040fe20000400000 */
[----:B------:R-:W-:Y:S01]  /*7f80*/  FMUL R2, R24, R7 ;  /* 0x0000000718027220 */ /* 0x000fe20000400000 */
[----:B-1-3--:R-:W-:Y:S01]  /*7f90*/  FFMA R28, R26, R44, R3 ;  /* 0x0000002c1a1c7223 */ /* 0x00afe20000000003 */
[----:B------:R-:W-:Y:S01]  /*7fa0*/  FMUL R7, R24, R8 ;  /* 0x0000000818077220 */ /* 0x000fe20000400000 */
[----:B------:R-:W-:Y:S01]  /*7fb0*/  FFMA R29, R26, R45, R0 ;  /* 0x0000002d1a1d7223 */ /* 0x000fe20000000000 */
[----:B------:R-:W-:Y:S01]  /*7fc0*/  FMUL R4, R24, R9 ;  /* 0x0000000918047220 */ /* 0x000fe20000400000 */
[----:B------:R-:W-:Y:S01]  /*7fd0*/  FFMA R30, R26, R46, R5 ;  /* 0x0000002e1a1e7223 */ /* 0x000fe20000000005 */
[----:B------:R-:W-:Y:S01]  /*7fe0*/  FMUL R9, R24, R10 ;  /* 0x0000000a18097220 */ /* 0x000fe20000400000 */
[----:B------:R-:W-:Y:S01]  /*7ff0*/  FFMA R31, R26, R47, R2 ;  /* 0x0000002f1a1f7223 */ /* 0x000fe20000000002 */
[----:B------:R-:W-:Y:S01]  /*8000*/  FMUL R6, R24, R11 ;  /* 0x0000000b18067220 */ /* 0x000fe20000400000 */
[----:B----4-:R-:W-:Y:S01]  /*8010*/  FFMA R32, R26, R48, R7 ;  /* 0x000000301a207223 */ /* 0x010fe20000000007 */
        /* <DEDUP_REMOVED lines=41> */
.L_x_125:
[----:B------:R-:W-:Y:S05]  /*82b0*/  BSYNC.RECONVERGENT B0 ;  /* 0x0000000000007941 */ /* 0x000fea0003800200 */
.L_x_124:
        /* <DEDUP_REMOVED lines=20> */
.L_x_129:
[----:B------:R-:W-:Y:S05]  /*8400*/  BSYNC B0 ;  /* 0x0000000000007941 */ /* 0x000fea0003800000 */
.L_x_128:
[----:B------:R-:W-:Y:S11]  /*8410*/  ISETP.NE.AND P0, PT, R91, RZ, PT ;  /* 0x000000ff5b00720c */ /* 0x000ff60003f05270 */
[----:B------:R-:W-:Y:S02]  /*8420*/  @!UPT UIADD3 URZ, UPT, UPT, URZ, URZ, URZ ;  /* 0x000000fffffff290 */ /* 0x000fe4000fffe0ff */
[----:B------:R-:W-:Y:S01]  /*8430*/  @P0 IADD3 R2, PT, PT, R78, R87, RZ ;  /* 0x000000574e020210 */ /* 0x000fe20007ffe0ff */
[----:B------:R-:W-:Y:S05]  /*8440*/  @P0 WARPSYNC.ALL ;  /* 0x0000000000000948 */ /* 0x000fea0003800000 */
[----:B------:R3:W4:Y:S04]  /*8450*/  @P0 LDSM.16.M88.4 R44, [R88+UR43+0x400] ;  /* 0x0004002b582c083b */ /* 0x0007280008000200 */
[----:B------:R3:W1:Y:S04]  /*8460*/  @P0 LDSM.16.M88.4 R48, [R0+0x400] ;  /* 0x000400000030083b */ /* 0x0006680000000200 */
[----:B------:R3:W1:Y:S04]  /*8470*/  @P0 LDSM.16.M88.4 R52, [R87+0x400] ;  /* 0x000400005734083b */ /* 0x0006680000000200 */
[----:B------:R3:W1:Y:S02]  /*8480*/  @P0 LDSM.16.M88.4 R56, [R2+0x400] ;  /* 0x000400000238083b */ /* 0x0006640000000200 */
.L_x_127:
[----:B------:R-:W-:Y:S05]  /*8490*/  BSYNC B1 ;  /* 0x0000000000017941 */ /* 0x000fea0003800000 */
.L_x_126:
[----:B---3--:R-:W-:Y:S05]  /*84a0*/  VIADD R0, R25, 0x60 ;  /* 0x0000006019007836 */ /* 0x008fea0000000000 */
[----:B------:R-:W-:Y:S04]  /*84b0*/  SHF.R.U32.HI R0, RZ, 0x15, R0 ;  /* 0x00000015ff007819 */ /* 0x000fe80000011600 */
[----:B------:R-:W-:Y:S11]  /*84c0*/  LOP3.LUT P0, RZ, R0, 0x3, R69, 0x48, !PT ;  /* 0x0000000300ff7812 */ /* 0x000ff60007804845 */
[----:B------:R-:W-:Y:S02]  /*84d0*/  @!UPT UIADD3 URZ, UPT, UPT, URZ, URZ, URZ ;  /* 0x000000fffffff290 */ /* 0x000fe4000fffe0ff */
[----:B------:R-:W-:Y:S05]  /*84e0*/  @!P0 BRA `(.L_x_131) ;  /* 0x0000000000408947 */ /* 0x000fea0003800000 */
[----:B------:R-:W3:Y:S01]  /*84f0*/  LDCU.64 UR8, c[0x4][0x70] ;  /* 0x01000e00ff0877ac */ /* 0x000ee20008000a00 */
[----:B--2---:R-:W-:Y:S01]  /*8500*/  MOV R3, 0x0 ;  /* 0x0000000000037802 */ /* 0x004fe20000000f00 */
[----:B------:R-:W-:Y:S02]  /*8510*/  HFMA2 R12, -RZ, RZ, 0, 5.9604644775390625e-08 ;  /* 0x00000001ff0c7431 */ /* 0x000fe400000001ff */
[----:B------:R-:W-:Y:S02]  /*8520*/  IMAD.MOV.U32 R8, RZ, RZ, 0x192 ;  /* 0x00000192ff087424 */ /* 0x000fe400078e00ff */
[----:B------:R-:W-:Y:S01]  /*8530*/  IMAD.MOV.U32 R13, RZ, RZ, RZ ;  /* 0x000000ffff0d7224 */ /* 0x000fe200078e00ff */
[----:B------:R-:W2:Y:S01]  /*8540*/  LDCU.64 UR6, c[0x4][0x78] ;  /* 0x01000f00ff0677ac */ /* 0x000ea20008000a00 */
[----:B------:R-:W1:Y:S01]  /*8550*/  LDC.64 R2, c[0x4][R3] ;  /* 0x0100000003027b82 */ /* 0x000e620000000a00 */
[----:B------:R-:W5:Y:S01]  /*8560*/  LDCU.64 UR4, c[0x4][0x10] ;  /* 0x01000200ff0477ac */ /* 0x000f620008000a00 */
[----:B---3--:R-:W-:Y:S01]  /*8570*/  MOV R5, UR9 ;  /* 0x0000000900057c02 */ /* 0x008fe20008000f00 */
[----:B------:R-:W-:Y:S01]  /*8580*/  IMAD.U32 R4, RZ, RZ, UR8 ;  /* 0x00000008ff047e24 */ /* 0x000fe2000f8e00ff */
[----:B--2---:R-:W-:Y:S01]  /*8590*/  MOV R7, UR7 ;  /* 0x0000000700077c02 */ /* 0x004fe20008000f00 */
[----:B------:R-:W-:Y:S01]  /*85a0*/  IMAD.U32 R6, RZ, RZ, UR6 ;  /* 0x00000006ff067e24 */ /* 0x000fe2000f8e00ff */
[----:B-----5:R-:W-:Y:S01]  /*85b0*/  MOV R11, UR5 ;  /* 0x00000005000b7c02 */ /* 0x020fe20008000f00 */
[----:B------:R-:W-:Y:S02]  /*85c0*/  IMAD.U32 R10, RZ, RZ, UR4 ;  /* 0x00000004ff0a7e24 */ /* 0x000fe4000f8e00ff */
[----:B------:R-:W-:Y:S07]  /*85d0*/  LEPC R20, `(.L_x_131) ;  /* 0x000000001014794e */ /* 0x000fee0000000000 */
[----:B-1--4-:R-:W-:Y:S05]  /*85e0*/  CALL.ABS.NOINC R2 ;  /* 0x0000000002007343 */ /* 0x012fea0003c00000 */
.L_x_131:
[----:B------:R-:W-:Y:S01]  /*85f0*/  ISETP.NE.AND P0, PT, R80, RZ, PT ;  /* 0x000000ff5000720c */ /* 0x000fe20003f05270 */
[----:B------:R-:W-:Y:S05]  /*8600*/  WARPSYNC.ALL ;  /* 0x0000000000007948 */ /* 0x000fea0003800000 */
[----:B------:R-:W-:Y:S01]  /*8610*/  R2UR UR4, R25 ;  /* 0x00000000190472ca */ /* 0x000fe200000e0000 */
[----:B------:R-:W-:Y:S11]  /*8620*/  BSSY.RECONVERGENT B0, `(.L_x_132) ;  /* 0x000003f000007945 */ /* 0x000ff60003800200 */
[----:B------:R-:W-:Y:S01]  /*8630*/  @!UPT UIADD3 URZ, UPT, UPT, URZ, URZ, URZ ;  /* 0x000000fffffff290 */ /* 0x000fe2000fffe0ff */
[----:B------:R-:W2:Y:S01]  /*8640*/  LDTM.16dp128bit.x8 R4, tmem[UR4+0x60] ;  /* 0x00006004000479ee */ /* 0x000ea20008180000 */
[----:B------:R-:W-:Y:S01]  /*8650*/  R2UR UR4, R86 ;  /* 0x00000000560472ca */ /* 0x000fe200000e0000 */
[----:B------:R-:W-:Y:S11]  /*8660*/  NOP ;  /* 0x0000000000007918 */ /* 0x000ff60000000000 */
[----:B------:R-:W-:Y:S01]  /*8670*/  @!UPT UIADD3 URZ, UPT, UPT, URZ, URZ, URZ ;  /* 0x000000fffffff290 */ /* 0x000fe2000fffe0ff */
[----:B------:R-:W-:Y:S04]  /*8680*/  UIADD3 UR4, UPT, UPT, UR4, 0xb0, URZ ;  /* 0x000000b004047890 */ /* 0x000fe8000fffe0ff */
[----:B------:R-:W-:Y:S01]  /*8690*/  UPRMT UR4, UR63, 0x654, UR4 ;  /* 0x000006543f047896 */ /* 0x000fe20008000004 */
[C---:B--2---:R-:W-:Y:S01]  /*86a0*/  FMUL R3, R24.reuse, R4 ;  /* 0x0000000418037220 */ /* 0x044fe20000400000 */
[C---:B------:R-:W-:Y:S01]  /*86b0*/  FMUL R0, R24.reuse, R5 ;  /* 0x0000000518007220 */ /* 0x040fe20000400000 */
[----:B------:R-:W-:Y:S06]  /*86c0*/  FMUL R5, R24, R6 ;  /* 0x0000000618057220 */ /* 0x000fec0000400000 */
[----:B------:R-:W-:Y:S01]  /*86d0*/  SYNCS.ARRIVE.TRANS64.RED.A1T0 RZ, [UR4], RZ ;  /* 0x000000ffffff79a7 */ /* 0x000fe20008100404 */
[C---:B-1--4-:R-:W-:Y:S01]  /*86e0*/  FFMA R28, R26.reuse, R44, R3 ;  /* 0x0000002c1a1c7223 */ /* 0x052fe20000000003 */
[----:B------:R-:W-:Y:S01]  /*86f0*/  FFMA R29, R26, R45, R0 ;  /* 0x0000002d1a1d7223 */ /* 0x000fe20000000000 */
        /* <DEDUP_REMOVED lines=49> */
.L_x_133:
[----:B------:R-:W-:Y:S05]  /*8a10*/  BSYNC.RECONVERGENT B0 ;  /* 0x0000000000007941 */ /* 0x000fea0003800200 */
.L_x_132:
[----:B------:R-:W-:Y:S01]  /*8a20*/  BAR.SYNC.DEFER_BLOCKING 0x1, 0x80 ;  /* 0x0042000000007b1d */ /* 0x000fe20000010000 */
[----:B------:R-:W-:Y:S01]  /*8a30*/  UISETP.NE.AND UP0, UPT, UR46, -0x4, UPT ;  /* 0xfffffffc2e00788c */ /* 0x000fe2000bf05270 */
[----:B------:R-:W-:Y:S08]  /*8a40*/  IADD3 R0, PT, PT, R22, 0x1, RZ ;  /* 0x0000000116007810 */ /* 0x000ff00007ffe0ff */
[----:B------:R-:W-:Y:S05]  /*8a50*/  BRA.U !UP0, `(.L_x_134) ;  /* 0x0000000108287547 */ /* 0x000fea000b800000 */
[----:B------:R-:W-:Y:S01]  /*8a60*/  ISETP.NE.AND P0, PT, R81, RZ, PT ;  /* 0x000000ff5100720c */ /* 0x000fe20003f05270 */
[----:B------:R-:W-:Y:S01]  /*8a70*/  IMAD.U32 R3, RZ, RZ, UR45 ;  /* 0x0000002dff037e24 */ /* 0x000fe2000f8e00ff */
[----:B------:R-:W-:Y:S01]  /*8a80*/  UIADD3 UR4, UPT, UPT, UR45, 0x1, URZ ;  /* 0x000000012d047890 */ /* 0x000fe2000fffe0ff */
[----:B------:R-:W-:Y:S03]  /*8a90*/  IMAD.U32 R2, RZ, RZ, UR63 ;  /* 0x0000003fff027e24 */ /* 0x000fe6000f8e00ff */
[----:B------:R-:W-:Y:S04]  /*8aa0*/  UISETP.NE.AND UP0, UPT, UR4, 0x4, UPT ;  /* 0x000000040400788c */ /* 0x000fe8000bf05270 */
[----:B------:R-:W-:Y:S03]  /*8ab0*/  USEL UR45, UR4, URZ, UP0 ;  /* 0x000000ff042d7287 */ /* 0x000fe60008000000 */
[----:B------:R-:W-:Y:S05]  /*8ac0*/  @P0 LEA R3, R3, UR43, 0x3 ;  /* 0x0000002b03030c11 */ /* 0x000fea000f8e18ff */
[----:B------:R-:W-:Y:S05]  /*8ad0*/  @P0 VIADD R3, R3, 0x40 ;  /* 0x0000004003030836 */ /* 0x000fea0000000000 */
[----:B------:R-:W-:Y:S04]  /*8ae0*/  @P0 PRMT R2, R2, 0x654, R3 ;  /* 0x0000065402020816 */ /* 0x000fe80000000003 */
[----:B------:R2:W-:Y:S03]  /*8af0*/  @P0 SYNCS.ARRIVE.TRANS64.RED.A1T0 RZ, [R2+URZ], RZ ;  /* 0x000000ff02ff09a7 */ /* 0x0005e600081004ff */
.L_x_134:
[----:B------:R-:W-:Y:S01]  /*8b00*/  R2UR UR5, R70 ;  /* 0x00000000460572ca */ /* 0x000fe200000e0000 */
[----:B------:R-:W-:Y:S01]  /*8b10*/  UISETP.NE.AND UP0, UPT, UR61, URZ, UPT ;  /* 0x000000ff3d00728c */ /* 0x000fe2000bf05270 */
[----:B------:R-:W-:Y:S01]  /*8b20*/  R2UR UR4, R71 ;  /* 0x00000000470472ca */ /* 0x000fe200000e0000 */
[----:B------:R-:W-:Y:S01]  /*8b30*/  UIADD3 UR46, UPT, UPT, UR46, 0x4, URZ ;  /* 0x000000042e2e7890 */ /* 0x000fe2000fffe0ff */
[----:B------:R-:W-:Y:S01]  /*8b40*/  ISETP.NE.AND P0, PT, R74, 0x2, PT ;  /* 0x000000024a00780c */ /* 0x000fe20003f05270 */
[----:B------:R-:W-:Y:S01]  /*8b50*/  UMOV UR60, UR59 ;  /* 0x0000003b003c7c82 */ /* 0x000fe20008000000 */
[----:B------:R-:W-:Y:S02]  /*8b60*/  ISETP.NE.AND P1, PT, R0, 0x4, PT ;  /* 0x000000040000780c */ /* 0x000fe40003f25270 */
[----:B--2---:R-:W-:Y:S02]  /*8b70*/  SEL R2, RZ, 0x1, P0 ;  /* 0x00000001ff027807 */ /* 0x004fe40000000000 */
[----:B------:R-:W-:Y:S02]  /*8b80*/  SEL R3, RZ, 0x1, P1 ;  /* 0x00000001ff037807 */ /* 0x000fe40000800000 */
[----:B------:R-:W-:Y:S01]  /*8b90*/  LOP3.LUT R75, R75, R2, RZ, 0x3c, !PT ;  /* 0x000000024b4b7212 */ /* 0x000fe200078e3cff */
[----:B------:R-:W-:Y:S01]  /*8ba0*/  UIADD3 UR20, UPT, UPT, UR36, UR5, URZ ;  /* 0x0000000524147290 */ /* 0x000fe2000fffe0ff */
[----:B------:R-:W-:Y:S01]  /*8bb0*/  LOP3.LUT R76, R76, R3, RZ, 0x3c, !PT ;  /* 0x000000034c4c7212 */ /* 0x000fe200078e3cff */
[----:B------:R-:W-:Y:S01]  /*8bc0*/  UIADD3 UR16, UPT, UPT, UR37, UR4, URZ ;  /* 0x0000000425107290 */ /* 0x000fe2000fffe0ff */
[----:B------:R-:W-:Y:S02]  /*8bd0*/  SEL R74, R74, RZ, P0 ;  /* 0x000000ff4a4a7207 */ /* 0x000fe40000000000 */
[----:B------:R-:W-:Y:S01]  /*8be0*/  SEL R22, R0, RZ, P1 ;  /* 0x000000ff00167207 */ /* 0x000fe20000800000 */
[----:B------:R-:W-:Y:S08]  /*8bf0*/  BRA.U UP0, `(.L_x_135) ;  /* 0xffffffd100a47547 */ /* 0x000ff0000b83ffff */
[----:B------:R-:W2:Y:S01]  /*8c00*/  LDCU.64 UR4, c[0x0][0x888] ;  /* 0x00011100ff0477ac */ /* 0x000ea20008000a00 */
[----:B------:R-:W3:Y:S01]  /*8c10*/  LDCU.64 UR6, c[0x0][0x890] ;  /* 0x00011200ff0677ac */ /* 0x000ee20008000a00 */
[----:B--2---:R-:W-:Y:S02]  /*8c20*/  ISETP.NE.U32.AND P2, PT, RZ, UR4, PT ;  /* 0x00000004ff007c0c */ /* 0x004fe4000bf45070 */
[----:B---3--:R-:W-:Y:S02]  /*8c30*/  ISETP.NE.U32.AND P1, PT, RZ, UR6, PT ;  /* 0x00000006ff007c0c */ /* 0x008fe4000bf25070 */
[----:B------:R-:W-:Y:S02]  /*8c40*/  ISETP.NE.AND.EX P2, PT, RZ, UR5, PT, P2 ;  /* 0x00000005ff007c0c */ /* 0x000fe4000bf45320 */
[----:B------:R-:W-:-:S13]  /*8c50*/  ISETP.NE.AND.EX P0, PT, RZ, UR7, PT, P1 ;  /* 0x00000007ff007c0c */ /* 0x000fda000bf05310 */
[----:B------:R-:W-:Y:S05]  /*8c60*/  @P2 BRA P0, `(.L_x_136) ;  /* 0x00000000003c2947 */ /* 0x000fea0000000000 */
[----:B------:R-:W-:-:S13]  /*8c70*/  ISETP.NE.AND.EX P1, PT, RZ, UR7, PT, P1 ;  /* 0x00000007ff007c0c */ /* 0x000fda000bf25310 */
[----:B------:R-:W-:Y:S05]  /*8c80*/  @P1 BRA `(.L_x_137) ;  /* 0x00000000000c1947 */ /* 0x000fea0003800000 */
[----:B------:R-:W-:-:S13]  /*8c90*/  FSETP.NEU.AND P0, PT, R26, RZ, PT ;  /* 0x000000ff1a00720b */ /* 0x000fda0003f0d000 */
[----:B------:R-:W-:Y:S05]  /*8ca0*/  @!P0 EXIT ;  /* 0x000000000000894d */ /* 0x000fea0003800000 */
[----:B------:R-:W-:Y:S05]  /*8cb0*/  BRA `(.L_x_136) ;  /* 0x0000000000287947 */ /* 0x000fea0003800000 */
.L_x_137:
[----:B------:R-:W-:Y:S01]  /*8cc0*/  ISETP.NE.AND P0, PT, R73, RZ, PT ;  /* 0x000000ff4900720c */ /* 0x000fe20003f05270 */
[----:B------:R-:W-:-:S12]  /*8cd0*/  BSSY.RECONVERGENT B0, `(.L_x_136) ;  /* 0x0000008000007945 */ /* 0x000fd80003800200 */
[----:B------:R-:W-:Y:S05]  /*8ce0*/  @P0 BRA `(.L_x_138) ;  /* 0x0000000000100947 */ /* 0x000fea0003800000 */
[----:B------:R-:W-:-:S04]  /*8cf0*/  ISETP.NE.U32.AND P0, PT, RZ, UR4, PT ;  /* 0x00000004ff007c0c */ /* 0x000fc8000bf05070 */
[----:B------:R-:W-:-:S13]  /*8d00*/  ISETP.NE.AND.EX P0, PT, RZ, UR5, PT, P0 ;  /* 0x00000005ff007c0c */ /* 0x000fda000bf05300 */
[----:B------:R-:W-:Y:S05]  /*8d10*/  @!P0 EXIT ;  /* 0x000000000000894d */ /* 0x000fea0003800000 */
[----:B------:R-:W-:Y:S05]  /*8d20*/  BRA `(.L_x_139) ;  /* 0x0000000000087947 */ /* 0x000fea0003800000 */
.L_x_138:
[----:B------:R-:W-:-:S13]  /*8d30*/  FSETP.NEU.AND P0, PT, R26, RZ, PT ;  /* 0x000000ff1a00720b */ /* 0x000fda0003f0d000 */
[----:B------:R-:W-:Y:S05]  /*8d40*/  @!P0 EXIT ;  /* 0x000000000000894d */ /* 0x000fea0003800000 */
.L_x_139:
[----:B------:R-:W-:Y:S05]  /*8d50*/  BSYNC.RECONVERGENT B0 ;  /* 0x0000000000007941 */ /* 0x000fea0003800200 */
.L_x_136:
[----:B------:R-:W-:Y:S01]  /*8d60*/  ULEA UR6, UR45, UR43, 0x3 ;  /* 0x0000002b2d067291 */ /* 0x000fe2000f8e18ff */
[----:B------:R-:W-:-:S04]  /*8d70*/  DEPBAR.LE SB0, 0x0 ;  /* 0x000080000000791a */ /* 0x000fc80000000000 */
[----:B------:R-:W-:-:S04]  /*8d80*/  UIADD3 UR6, UPT, UPT, UR6, 0x40, URZ ;  /* 0x0000004006067890 */ /* 0x000fc8000fffe0ff */
[----:B------:R-:W-:-:S09]  /*8d90*/  UPRMT UR6, UR63, 0x654, UR6 ;  /* 0x000006543f067896 */ /* 0x000fd20008000006 */
[----:B------:R-:W-:Y:S01]  /*8da0*/  SYNCS.ARRIVE.TRANS64.RED.A1T0 RZ, [UR6], RZ ;  /* 0x000000ffffff79a7 */ /* 0x000fe20008100406 */
[----:B------:R-:W-:Y:S05]  /*8db0*/  EXIT ;  /* 0x000000000000794d */ /* 0x000fea0003800000 */
.L_x_24:
[----:B--2---:R2:W3:Y:S02]  /*8dc0*/  SYNCS.PHASECHK.TRANS64.TRYWAIT P0, [R3+URZ+0xe0], R2 ;  /* 0x0000e002030075a7 */ /* 0x0044e400080011ff */
[----:B---3--:R-:W-:Y:S05]  /*8dd0*/  @!P0 NANOSLEEP.SYNCS 0x989680 ;  /* 0x009896800000895d */ /* 0x008fea0003900000 */
[----:B------:R-:W3:Y:S02]  /*8de0*/  @!P0 SYNCS.PHASECHK.TRANS64 P0, [R3+URZ+0xe0], R2 ;  /* 0x0000e002030085a7 */ /* 0x000ee400080010ff */
[----:B---3--:R-:W-:Y:S05]  /*8df0*/  @!P0 BRA `(.L_x_24) ;  /* 0xfffffffc00f08947 */ /* 0x008fea000383ffff */
[----:B------:R-:W-:Y:S05]  /*8e00*/  BRA `(.L_x_140) ;  /* 0xffffff8c00807947 */ /* 0x000fea000383ffff */
.L_x_27:
[----:B-1----:R-:W-:-:S07]  /*8e10*/  MOV R0, UR57 ;  /* 0x0000003900007c02 */ /* 0x002fce0008000f00 */
.L_x_141:
[----:B-1----:R1:W2:Y:S02]  /*8e20*/  SYNCS.PHASECHK.TRANS64.TRYWAIT P0, [R0+URZ+0x10], R3 ;  /* 0x00001003000075a7 */ /* 0x0022a400080011ff */
[----:B--2---:R-:W-:Y:S05]  /*8e30*/  @!P0 NANOSLEEP.SYNCS 0x989680 ;  /* 0x009896800000895d */ /* 0x004fea0003900000 */
[----:B------:R-:W2:Y:S02]  /*8e40*/  @!P0 SYNCS.PHASECHK.TRANS64 P0, [R0+URZ+0x10], R3 ;  /* 0x00001003000085a7 */ /* 0x000ea400080010ff */
[----:B--2---:R-:W-:Y:S05]  /*8e50*/  @!P0 BRA `(.L_x_141) ;  /* 0xfffffffc00f08947 */ /* 0x004fea000383ffff */
[----:B------:R-:W-:Y:S05]  /*8e60*/  BRA `(.L_x_26) ;  /* 0xffffff8c00cc7947 */ /* 0x000fea000383ffff */
.L_x_36:
[----:B-1----:R-:W-:-:S07]  /*8e70*/  MOV R0, UR57 ;  /* 0x0000003900007c02 */ /* 0x002fce0008000f00 */
.L_x_142:
[----:B-1----:R1:W2:Y:S02]  /*8e80*/  SYNCS.PHASECHK.TRANS64.TRYWAIT P0, [R0+URZ+0x10], R3 ;  /* 0x00001003000075a7 */ /* 0x0022a400080011ff */
[----:B--2---:R-:W-:Y:S05]  /*8e90*/  @!P0 NANOSLEEP.SYNCS 0x989680 ;  /* 0x009896800000895d */ /* 0x004fea0003900000 */
[----:B------:R-:W2:Y:S02]  /*8ea0*/  @!P0 SYNCS.PHASECHK.TRANS64 P0, [R0+URZ+0x10], R3 ;  /* 0x00001003000085a7 */ /* 0x000ea400080010ff */
[----:B--2---:R-:W-:Y:S05]  /*8eb0*/  @!P0 BRA `(.L_x_142) ;  /* 0xfffffffc00f08947 */ /* 0x004fea000383ffff */
[----:B------:R-:W-:Y:S05]  /*8ec0*/  BRA `(.L_x_35) ;  /* 0xffffff94002c7947 */ /* 0x000fea000383ffff */
.L_x_43:
[----:B-1----:R1:W4:Y:S02]  /*8ed0*/  SYNCS.PHASECHK.TRANS64.TRYWAIT P0, [R3+URZ+0x70], R0 ;  /* 0x00007000030075a7 */ /* 0x00232400080011ff */
[----:B----4-:R-:W-:Y:S05]  /*8ee0*/  @!P0 NANOSLEEP.SYNCS 0x989680 ;  /* 0x009896800000895d */ /* 0x010fea0003900000 */
[----:B------:R-:W4:Y:S02]  /*8ef0*/  @!P0 SYNCS.PHASECHK.TRANS64 P0, [R3+URZ+0x70], R0 ;  /* 0x00007000030085a7 */ /* 0x000f2400080010ff */
[----:B----4-:R-:W-:Y:S05]  /*8f00*/  @!P0 BRA `(.L_x_43) ;  /* 0xfffffffc00f08947 */ /* 0x010fea000383ffff */
[----:B------:R-:W-:Y:S05]  /*8f10*/  BRA `(.L_x_143) ;  /* 0xffffff98006c7947 */ /* 0x000fea000383ffff */
.L_x_47:
[----:B-1----:R-:W-:-:S07]  /*8f20*/  MOV R0, UR4 ;  /* 0x0000000400007c02 */ /* 0x002fce0008000f00 */
.L_x_144:
[----:B-1----:R1:W2:Y:S02]  /*8f30*/  SYNCS.PHASECHK.TRANS64.TRYWAIT P0, [R0+URZ], R3 ;  /* 0x00000003000075a7 */ /* 0x0022a400080011ff */
[----:B--2---:R-:W-:Y:S05]  /*8f40*/  @!P0 NANOSLEEP.SYNCS 0x989680 ;  /* 0x009896800000895d */ /* 0x004fea0003900000 */
[----:B------:R-:W2:Y:S02]  /*8f50*/  @!P0 SYNCS.PHASECHK.TRANS64 P0, [R0+URZ], R3 ;  /* 0x00000003000085a7 */ /* 0x000ea400080010ff */
[----:B--2---:R-:W-:Y:S05]  /*8f60*/  @!P0 BRA `(.L_x_144) ;  /* 0xfffffffc00f08947 */ /* 0x004fea000383ffff */
[----:B------:R-:W-:Y:S05]  /*8f70*/  BRA `(.L_x_145) ;  /* 0xffffffa000187947 */ /* 0x000fea000383ffff */
.L_x_50:
[----:B-1----:R1:W2:Y:S02]  /*8f80*/  SYNCS.PHASECHK.TRANS64.TRYWAIT P0, [R2+URZ+0xd0], R5 ;  /* 0x0000d005020075a7 */ /* 0x0022a400080011ff */
[----:B--2---:R-:W-:Y:S05]  /*8f90*/  @!P0 NANOSLEEP.SYNCS 0x989680 ;  /* 0x009896800000895d */ /* 0x004fea0003900000 */
[----:B------:R-:W2:Y:S02]  /*8fa0*/  @!P0 SYNCS.PHASECHK.TRANS64 P0, [R2+URZ+0xd0], R5 ;  /* 0x0000d005020085a7 */ /* 0x000ea400080010ff */
[----:B--2---:R-:W-:Y:S05]  /*8fb0*/  @!P0 BRA `(.L_x_50) ;  /* 0xfffffffc00f08947 */ /* 0x004fea000383ffff */
[----:B------:R-:W-:Y:S05]  /*8fc0*/  BRA `(.L_x_146) ;  /* 0xffffffa000747947 */ /* 0x000fea000383ffff */
.L_x_51:
[----:B------:R-:W-:-:S07]  /*8fd0*/  MOV R2, UR4 ;  /* 0x0000000400027c02 */ /* 0x000fce0008000f00 */
.L_x_147:
[----:B-1----:R1:W2:Y:S02]  /*8fe0*/  SYNCS.PHASECHK.TRANS64.TRYWAIT P0, [R2+URZ+0x80], R5 ;  /* 0x00008005020075a7 */ /* 0x0022a400080011ff */
[----:B--2---:R-:W-:Y:S05]  /*8ff0*/  @!P0 NANOSLEEP.SYNCS 0x989680 ;  /* 0x009896800000895d */ /* 0x004fea0003900000 */
[----:B------:R-:W2:Y:S02]  /*9000*/  @!P0 SYNCS.PHASECHK.TRANS64 P0, [R2+URZ+0x80], R5 ;  /* 0x00008005020085a7 */ /* 0x000ea400080010ff */
[----:B--2---:R-:W-:Y:S05]  /*9010*/  @!P0 BRA `(.L_x_147) ;  /* 0xfffffffc00f08947 */ /* 0x004fea000383ffff */
[----:B------:R-:W-:Y:S05]  /*9020*/  BRA `(.L_x_148) ;  /* 0xffffffa000847947 */ /* 0x000fea000383ffff */
.L_x_52:
[----:B-1----:R1:W2:Y:S02]  /*9030*/  SYNCS.PHASECHK.TRANS64.TRYWAIT P1, [R2+URZ+0x70], R5 ;  /* 0x00007005020075a7 */ /* 0x0022a400080211ff */
[----:B--2---:R-:W-:Y:S05]  /*9040*/  @!P1 NANOSLEEP.SYNCS 0x989680 ;  /* 0x009896800000995d */ /* 0x004fea0003900000 */
[----:B------:R-:W2:Y:S02]  /*9050*/  @!P1 SYNCS.PHASECHK.TRANS64 P1, [R2+URZ+0x70], R5 ;  /* 0x00007005020095a7 */ /* 0x000ea400080210ff */
[----:B--2---:R-:W-:Y:S05]  /*9060*/  @!P1 BRA `(.L_x_52) ;  /* 0xfffffffc00f09947 */ /* 0x004fea000383ffff */
[----:B------:R-:W-:Y:S05]  /*9070*/  BRA `(.L_x_149) ;  /* 0xffffffa000b47947 */ /* 0x000fea000383ffff */
.L_x_55:
[----:B------:R-:W-:-:S07]  /*9080*/  MOV R0, UR4 ;  /* 0x0000000400007c02 */ /* 0x000fce0008000f00 */
.L_x_150:
[----:B-1----:R1:W2:Y:S02]  /*9090*/  SYNCS.PHASECHK.TRANS64.TRYWAIT P0, [R0+URZ+0x80], R3 ;  /* 0x00008003000075a7 */ /* 0x0022a400080011ff */
[----:B--2---:R-:W-:Y:S05]  /*90a0*/  @!P0 NANOSLEEP.SYNCS 0x989680 ;  /* 0x009896800000895d */ /* 0x004fea0003900000 */
[----:B------:R-:W2:Y:S02]  /*90b0*/  @!P0 SYNCS.PHASECHK.TRANS64 P0, [R0+URZ+0x80], R3 ;  /* 0x00008003000085a7 */ /* 0x000ea400080010ff */
[----:B--2---:R-:W-:Y:S05]  /*90c0*/  @!P0 BRA `(.L_x_150) ;  /* 0xfffffffc00f08947 */ /* 0x004fea000383ffff */
[----:B------:R-:W-:Y:S05]  /*90d0*/  BRA `(.L_x_54) ;  /* 0xffffffa400087947 */ /* 0x000fea000383ffff */
.L_x_62:
[----:B-1----:R1:W2:Y:S02]  /*90e0*/  SYNCS.PHASECHK.TRANS64.TRYWAIT P1, [R0+URZ+0x70], R5 ;  /* 0x00007005000075a7 */ /* 0x0022a400080211ff */
[----:B--2---:R-:W-:Y:S05]  /*90f0*/  @!P1 NANOSLEEP.SYNCS 0x989680 ;  /* 0x009896800000995d */ /* 0x004fea0003900000 */
[----:B------:R-:W2:Y:S02]  /*9100*/  @!P1 SYNCS.PHASECHK.TRANS64 P1, [R0+URZ+0x70], R5 ;  /* 0x00007005000095a7 */ /* 0x000ea400080210ff */
[----:B--2---:R-:W-:Y:S05]  /*9110*/  @!P1 BRA `(.L_x_62) ;  /* 0xfffffffc00f09947 */ /* 0x004fea000383ffff */
[----:B------:R-:W-:Y:S05]  /*9120*/  BRA `(.L_x_151) ;  /* 0xffffffa800707947 */ /* 0x000fea000383ffff */
.L_x_63:
[----:B------:R-:W-:-:S13]  /*9130*/  R2UR UR4, R13 ;  /* 0x000000000d0472ca */ /* 0x000fda00000e0000 */
[----:B------:R-:W-:-:S07]  /*9140*/  MOV R3, UR4 ;  /* 0x0000000400037c02 */ /* 0x000fce0008000f00 */
.L_x_152:
[----:B-1----:R1:W2:Y:S02]  /*9150*/  SYNCS.PHASECHK.TRANS64.TRYWAIT P0, [R3+URZ+0xb0], R0 ;  /* 0x0000b000030075a7 */ /* 0x0022a400080011ff */
[----:B--2---:R-:W-:Y:S05]  /*9160*/  @!P0 NANOSLEEP.SYNCS 0x989680 ;  /* 0x009896800000895d */ /* 0x004fea0003900000 */
[----:B------:R-:W2:Y:S02]  /*9170*/  @!P0 SYNCS.PHASECHK.TRANS64 P0, [R3+URZ+0xb0], R0 ;  /* 0x0000b000030085a7 */ /* 0x000ea400080010ff */
[----:B--2---:R-:W-:Y:S05]  /*9180*/  @!P0 BRA `(.L_x_152) ;  /* 0xfffffffc00f08947 */ /* 0x004fea000383ffff */
[----:B------:R-:W-:Y:S05]  /*9190*/  BRA `(.L_x_153) ;  /* 0xffffffa800c47947 */ /* 0x000fea000383ffff */
.L_x_66:
[----:B------:R-:W-:Y:S07]  /*91a0*/  MOV R0, UR5 ;  /* 0x0000000500007c02 */ /* 0x000fee0008000f00 */
.L_x_154:
[----:B-1----:R1:W2:Y:S02]  /*91b0*/  SYNCS.PHASECHK.TRANS64.TRYWAIT P0, [R0+URZ], R3 ;  /* 0x00000003000075a7 */ /* 0x0022a400080011ff */
[----:B--2---:R-:W-:Y:S05]  /*91c0*/  @!P0 NANOSLEEP.SYNCS 0x989680 ;  /* 0x009896800000895d */ /* 0x004fea0003900000 */
[----:B------:R-:W2:Y:S02]  /*91d0*/  @!P0 SYNCS.PHASECHK.TRANS64 P0, [R0+URZ], R3 ;  /* 0x00000003000085a7 */ /* 0x000ea400080010ff */
[----:B--2---:R-:W-:Y:S05]  /*91e0*/  @!P0 BRA `(.L_x_154) ;  /* 0xfffffffc00f08947 */ /* 0x004fea000383ffff */
[----:B------:R-:W-:Y:S05]  /*91f0*/  BRA `(.L_x_65) ;  /* 0xffffffa800e07947 */ /* 0x000fea000383ffff */
.L_x_69:
[----:B------:R-:W-:-:S07]  /*9200*/  MOV R0, UR4 ;  /* 0x0000000400007c02 */ /* 0x000fce0008000f00 */
.L_x_155:
[----:B--2---:R2:W3:Y:S02]  /*9210*/  SYNCS.PHASECHK.TRANS64.TRYWAIT P0, [R0+URZ], R3 ;  /* 0x00000003000075a7 */ /* 0x0044e400080011ff */
[----:B---3--:R-:W-:Y:S05]  /*9220*/  @!P0 NANOSLEEP.SYNCS 0x989680 ;  /* 0x009896800000895d */ /* 0x008fea0003900000 */
[----:B------:R-:W3:Y:S02]  /*9230*/  @!P0 SYNCS.PHASECHK.TRANS64 P0, [R0+URZ], R3 ;  /* 0x00000003000085a7 */ /* 0x000ee400080010ff */
[----:B---3--:R-:W-:Y:S05]  /*9240*/  @!P0 BRA `(.L_x_155) ;  /* 0xfffffffc00f08947 */ /* 0x008fea000383ffff */
[----:B------:R-:W-:Y:S05]  /*9250*/  BRA `(.L_x_156) ;  /* 0xffffffb000ec7947 */ /* 0x000fea000383ffff */
.L_x_70:
[----:B------:R-:W-:-:S07]  /*9260*/  MOV R0, UR5 ;  /* 0x0000000500007c02 */ /* 0x000fce0008000f00 */
.L_x_157:
[----:B-1----:R1:W2:Y:S02]  /*9270*/  SYNCS.PHASECHK.TRANS64.TRYWAIT P0, [R0+URZ], R3 ;  /* 0x00000003000075a7 */ /* 0x0022a400080011ff */
[----:B--2---:R-:W-:Y:S05]  /*9280*/  @!P0 NANOSLEEP.SYNCS 0x989680 ;  /* 0x009896800000895d */ /* 0x004fea0003900000 */
[----:B------:R-:W2:Y:S02]  /*9290*/  @!P0 SYNCS.PHASECHK.TRANS64 P0, [R0+URZ], R3 ;  /* 0x00000003000085a7 */ /* 0x000ea400080010ff */
[----:B--2---:R-:W-:Y:S05]  /*92a0*/  @!P0 BRA `(.L_x_157) ;  /* 0xfffffffc00f08947 */ /* 0x004fea000383ffff */
[----:B------:R-:W-:Y:S05]  /*92b0*/  BRA `(.L_x_158) ;  /* 0xffffffb000f87947 */ /* 0x000fea000383ffff */
.L_x_71:
[----:B------:R-:W-:-:S07]  /*92c0*/  MOV R0, UR5 ;  /* 0x0000000500007c02 */ /* 0x000fce0008000f00 */
.L_x_159:
[----:B-1----:R1:W2:Y:S02]  /*92d0*/  SYNCS.PHASECHK.TRANS64.TRYWAIT P0, [R0+URZ], R3 ;  /* 0x00000003000075a7 */ /* 0x0022a400080011ff */
[----:B--2---:R-:W-:Y:S05]  /*92e0*/  @!P0 NANOSLEEP.SYNCS 0x989680 ;  /* 0x009896800000895d */ /* 0x004fea0003900000 */
[----:B------:R-:W2:Y:S02]  /*92f0*/  @!P0 SYNCS.PHASECHK.TRANS64 P0, [R0+URZ], R3 ;  /* 0x00000003000085a7 */ /* 0x000ea400080010ff */
[----:B--2---:R-:W-:Y:S05]  /*9300*/  @!P0 BRA `(.L_x_159) ;  /* 0xfffffffc00f08947 */ /* 0x004fea000383ffff */
[----:B------:R-:W-:Y:S05]  /*9310*/  BRA `(.L_x_160) ;  /* 0xffffffb400047947 */ /* 0x000fea000383ffff */
.L_x_72:
[----:B------:R-:W-:-:S07]  /*9320*/  MOV R0, UR4 ;  /* 0x0000000400007c02 */ /* 0x000fce0008000f00 */
.L_x_161:
[----:B-1----:R1:W2:Y:S02]  /*9330*/  SYNCS.PHASECHK.TRANS64.TRYWAIT P0, [R0+URZ], R3 ;  /* 0x00000003000075a7 */ /* 0x0022a400080011ff */
[----:B--2---:R-:W-:Y:S05]  /*9340*/  @!P0 NANOSLEEP.SYNCS 0x989680 ;  /* 0x009896800000895d */ /* 0x004fea0003900000 */
[----:B------:R-:W2:Y:S02]  /*9350*/  @!P0 SYNCS.PHASECHK.TRANS64 P0, [R0+URZ], R3 ;  /* 0x00000003000085a7 */ /* 0x000ea400080010ff */
[----:B--2---:R-:W-:Y:S05]  /*9360*/  @!P0 BRA `(.L_x_161) ;  /* 0xfffffffc00f08947 */ /* 0x004fea000383ffff */
[----:B------:R-:W-:Y:S05]  /*9370*/  BRA `(.L_x_162) ;  /* 0xffffffb400107947 */ /* 0x000fea000383ffff */
.L_x_77:
[----:B--2---:R2:W3:Y:S02]  /*9380*/  SYNCS.PHASECHK.TRANS64.TRYWAIT P0, [R12+URZ+0x70], R9 ;  /* 0x000070090c0075a7 */ /* 0x0044e400080011ff */
[----:B---3--:R-:W-:Y:S05]  /*9390*/  @!P0 NANOSLEEP.SYNCS 0x989680 ;  /* 0x009896800000895d */ /* 0x008fea0003900000 */
[----:B------:R-:W3:Y:S02]  /*93a0*/  @!P0 SYNCS.PHASECHK.TRANS64 P0, [R12+URZ+0x70], R9 ;  /* 0x000070090c0085a7 */ /* 0x000ee400080010ff */
[----:B---3--:R-:W-:Y:S05]  /*93b0*/  @!P0 BRA `(.L_x_77) ;  /* 0xfffffffc00f08947 */ /* 0x008fea000383ffff */
[----:B------:R-:W-:Y:S05]  /*93c0*/  BRA `(.L_x_163) ;  /* 0xffffffb800347947 */ /* 0x000fea000383ffff */
.L_x_80:
[----:B------:R-:W-:Y:S07]  /*93d0*/  MOV R0, UR21 ;  /* 0x0000001500007c02 */ /* 0x000fee0008000f00 */
.L_x_164:
[----:B--2---:R2:W3:Y:S02]  /*93e0*/  SYNCS.PHASECHK.TRANS64.TRYWAIT P2, [R0+URZ+0x68], R11 ;  /* 0x0000680b000075a7 */ /* 0x0044e400080411ff */
[----:B---3--:R-:W-:Y:S05]  /*93f0*/  @!P2 NANOSLEEP.SYNCS 0x989680 ;  /* 0x009896800000a95d */ /* 0x008fea0003900000 */
[----:B------:R-:W3:Y:S02]  /*9400*/  @!P2 SYNCS.PHASECHK.TRANS64 P2, [R0+URZ+0x68], R11 ;  /* 0x0000680b0000a5a7 */ /* 0x000ee400080410ff */
[----:B---3--:R-:W-:Y:S05]  /*9410*/  @!P2 BRA `(.L_x_164) ;  /* 0xfffffffc00f0a947 */ /* 0x008fea000383ffff */
[----:B------:R-:W-:Y:S05]  /*9420*/  BRA `(.L_x_79) ;  /* 0xffffffbc009c7947 */ /* 0x000fea000383ffff */
.L_x_83:
[----:B--2---:R-:W-:Y:S07]  /*9430*/  MOV R0, UR21 ;  /* 0x0000001500007c02 */ /* 0x004fee0008000f00 */
.L_x_165:
[----:B--2---:R2:W3:Y:S02]  /*9440*/  SYNCS.PHASECHK.TRANS64.TRYWAIT P0, [R0+URZ+0x40], R9 ;  /* 0x00004009000075a7 */ /* 0x0044e400080011ff */
[----:B---3--:R-:W-:Y:S05]  /*9450*/  @!P0 NANOSLEEP.SYNCS 0x989680 ;  /* 0x009896800000895d */ /* 0x008fea0003900000 */
[----:B------:R-:W3:Y:S02]  /*9460*/  @!P0 SYNCS.PHASECHK.TRANS64 P0, [R0+URZ+0x40], R9 ;  /* 0x00004009000085a7 */ /* 0x000ee400080010ff */
[----:B---3--:R-:W-:Y:S05]  /*9470*/  @!P0 BRA `(.L_x_165) ;  /* 0xfffffffc00f08947 */ /* 0x008fea000383ffff */
[----:B------:R-:W-:Y:S05]  /*9480*/  BRA `(.L_x_166) ;  /* 0xffffffbc00f87947 */ /* 0x000fea000383ffff */
.L_x_84:
[----:B------:R-:W-:Y:S07]  /*9490*/  MOV R0, UR21 ;  /* 0x0000001500007c02 */ /* 0x000fee0008000f00 */
.L_x_167:
[----:B--2---:R2:W3:Y:S02]  /*94a0*/  SYNCS.PHASECHK.TRANS64.TRYWAIT P0, [R0+URZ+0x48], R9 ;  /* 0x00004809000075a7 */ /* 0x0044e400080011ff */
[----:B---3--:R-:W-:Y:S05]  /*94b0*/  @!P0 NANOSLEEP.SYNCS 0x989680 ;  /* 0x009896800000895d */ /* 0x008fea0003900000 */
[----:B------:R-:W3:Y:S02]  /*94c0*/  @!P0 SYNCS.PHASECHK.TRANS64 P0, [R0+URZ+0x48], R9 ;  /* 0x00004809000085a7 */ /* 0x000ee400080010ff */
[----:B---3--:R-:W-:Y:S05]  /*94d0*/  @!P0 BRA `(.L_x_167) ;  /* 0xfffffffc00f08947 */ /* 0x008fea000383ffff */
[----:B------:R-:W-:Y:S05]  /*94e0*/  BRA `(.L_x_168) ;  /* 0xffffffc000387947 */ /* 0x000fea000383ffff */
.L_x_85:
[----:B------:R-:W-:Y:S07]  /*94f0*/  MOV R0, UR21 ;  /* 0x0000001500007c02 */ /* 0x000fee0008000f00 */
.L_x_169:
[----:B--2---:R2:W3:Y:S02]  /*9500*/  SYNCS.PHASECHK.TRANS64.TRYWAIT P0, [R0+URZ+0x50], R9 ;  /* 0x00005009000075a7 */ /* 0x0044e400080011ff */
[----:B---3--:R-:W-:Y:S05]  /*9510*/  @!P0 NANOSLEEP.SYNCS 0x989680 ;  /* 0x009896800000895d */ /* 0x008fea0003900000 */
[----:B------:R-:W3:Y:S02]  /*9520*/  @!P0 SYNCS.PHASECHK.TRANS64 P0, [R0+URZ+0x50], R9 ;  /* 0x00005009000085a7 */ /* 0x000ee400080010ff */
[----:B---3--:R-:W-:Y:S05]  /*9530*/  @!P0 BRA `(.L_x_169) ;  /* 0xfffffffc00f08947 */ /* 0x008fea000383ffff */
[----:B------:R-:W-:Y:S05]  /*9540*/  BRA `(.L_x_170) ;  /* 0xffffffc000807947 */ /* 0x000fea000383ffff */
.L_x_86:
[----:B------:R-:W-:Y:S07]  /*9550*/  MOV R0, UR21 ;  /* 0x0000001500007c02 */ /* 0x000fee0008000f00 */
.L_x_171:
[----:B--2---:R2:W3:Y:S02]  /*9560*/  SYNCS.PHASECHK.TRANS64.TRYWAIT P0, [R0+URZ+0x58], R9 ;  /* 0x00005809000075a7 */ /* 0x0044e400080011ff */
[----:B---3--:R-:W-:Y:S05]  /*9570*/  @!P0 NANOSLEEP.SYNCS 0x989680 ;  /* 0x009896800000895d */ /* 0x008fea0003900000 */
[----:B------:R-:W3:Y:S02]  /*9580*/  @!P0 SYNCS.PHASECHK.TRANS64 P0, [R0+URZ+0x58], R9 ;  /* 0x00005809000085a7 */ /* 0x000ee400080010ff */
[----:B---3--:R-:W-:Y:S05]  /*9590*/  @!P0 BRA `(.L_x_171) ;  /* 0xfffffffc00f08947 */ /* 0x008fea000383ffff */
[----:B------:R-:W-:Y:S05]  /*95a0*/  BRA `(.L_x_172) ;  /* 0xffffffc000c47947 */ /* 0x000fea000383ffff */
.L_x_88:
[----:B------:R-:W-:-:S07]  /*95b0*/  MOV R0, UR21 ;  /* 0x0000001500007c02 */ /* 0x000fce0008000f00 */
.L_x_173:
[----:B---3--:R3:W4:Y:S02]  /*95c0*/  SYNCS.PHASECHK.TRANS64.TRYWAIT P0, [R0+URZ+0x40], R3 ;  /* 0x00004003000075a7 */ /* 0x00872400080011ff */
[----:B----4-:R-:W-:Y:S05]  /*95d0*/  @!P0 NANOSLEEP.SYNCS 0x989680 ;  /* 0x009896800000895d */ /* 0x010fea0003900000 */
[----:B------:R-:W4:Y:S02]  /*95e0*/  @!P0 SYNCS.PHASECHK.TRANS64 P0, [R0+URZ+0x40], R3 ;  /* 0x00004003000085a7 */ /* 0x000f2400080010ff */
[----:B----4-:R-:W-:Y:S05]  /*95f0*/  @!P0 BRA `(.L_x_173) ;  /* 0xfffffffc00f08947 */ /* 0x010fea000383ffff */
[----:B------:R-:W-:Y:S05]  /*9600*/  BRA `(.L_x_174) ;  /* 0xffffffc4003c7947 */ /* 0x000fea000383ffff */
.L_x_89:
[----:B---3--:R-:W-:-:S07]  /*9610*/  MOV R0, UR21 ;  /* 0x0000001500007c02 */ /* 0x008fce0008000f00 */
.L_x_175:
[----:B---3--:R3:W4:Y:S02]  /*9620*/  SYNCS.PHASECHK.TRANS64.TRYWAIT P0, [R0+URZ+0x48], R3 ;  /* 0x00004803000075a7 */ /* 0x00872400080011ff */
[----:B----4-:R-:W-:Y:S05]  /*9630*/  @!P0 NANOSLEEP.SYNCS 0x989680 ;  /* 0x009896800000895d */ /* 0x010fea0003900000 */
[----:B------:R-:W4:Y:S02]  /*9640*/  @!P0 SYNCS.PHASECHK.TRANS64 P0, [R0+URZ+0x48], R3 ;  /* 0x00004803000085a7 */ /* 0x000f2400080010ff */
[----:B----4-:R-:W-:Y:S05]  /*9650*/  @!P0 BRA `(.L_x_175) ;  /* 0xfffffffc00f08947 */ /* 0x010fea000383ffff */
[----:B------:R-:W-:Y:S05]  /*9660*/  BRA `(.L_x_176) ;  /* 0xffffffc4002c7947 */ /* 0x000fea000383ffff */
.L_x_90:
[----:B---3--:R-:W-:-:S07]  /*9670*/  MOV R0, UR21 ;  /* 0x0000001500007c02 */ /* 0x008fce0008000f00 */
.L_x_177:
[----:B---3--:R3:W4:Y:S02]  /*9680*/  SYNCS.PHASECHK.TRANS64.TRYWAIT P0, [R0+URZ+0x50], R3 ;  /* 0x00005003000075a7 */ /* 0x00872400080011ff */
[----:B----4-:R-:W-:Y:S05]  /*9690*/  @!P0 NANOSLEEP.SYNCS 0x989680 ;  /* 0x009896800000895d */ /* 0x010fea0003900000 */
[----:B------:R-:W4:Y:S02]  /*96a0*/  @!P0 SYNCS.PHASECHK.TRANS64 P0, [R0+URZ+0x50], R3 ;  /* 0x00005003000085a7 */ /* 0x000f2400080010ff */
[----:B----4-:R-:W-:Y:S05]  /*96b0*/  @!P0 BRA `(.L_x_177) ;  /* 0xfffffffc00f08947 */ /* 0x010fea000383ffff */
[----:B------:R-:W-:Y:S05]  /*96c0*/  BRA `(.L_x_178) ;  /* 0xffffffc4001c7947 */ /* 0x000fea000383ffff */
.L_x_92:
[----:B--2---:R2:W4:Y:S02]  /*96d0*/  SYNCS.PHASECHK.TRANS64.TRYWAIT P0, [R3+URZ+0x70], R0 ;  /* 0x00007000030075a7 */ /* 0x00452400080011ff */
[----:B----4-:R-:W-:Y:S05]  /*96e0*/  @!P0 NANOSLEEP.SYNCS 0x989680 ;  /* 0x009896800000895d */ /* 0x010fea0003900000 */
[----:B------:R-:W4:Y:S02]  /*96f0*/  @!P0 SYNCS.PHASECHK.TRANS64 P0, [R3+URZ+0x70], R0 ;  /* 0x00007000030085a7 */ /* 0x000f2400080010ff */
[----:B----4-:R-:W-:Y:S05]  /*9700*/  @!P0 BRA `(.L_x_92) ;  /* 0xfffffffc00f08947 */ /* 0x010fea000383ffff */
[----:B------:R-:W-:Y:S05]  /*9710*/  BRA `(.L_x_179) ;  /* 0xffffffc400f07947 */ /* 0x000fea000383ffff */
.L_x_103:
[----:B-1----:R-:W-:Y:S04]  /*9720*/  MOV R0, UR43 ;  /* 0x0000002b00007c02 */ /* 0x002fe80008000f00 */
[----:B------:R1:W2:Y:S03]  /*9730*/  SYNCS.PHASECHK.TRANS64.TRYWAIT P0, [R0+URZ+0x20], R5 ;  /* 0x00002005000075a7 */ /* 0x0002a600080011ff */
[----:B--2---:R-:W-:Y:S05]  /*9740*/  @!P0 NANOSLEEP.SYNCS 0x989680 ;  /* 0x009896800000895d */ /* 0x004fea0003900000 */
[----:B------:R-:W2:Y:S02]  /*9750*/  @!P0 SYNCS.PHASECHK.TRANS64 P0, [R0+URZ+0x20], R5 ;  /* 0x00002005000085a7 */ /* 0x000ea400080010ff */
[----:B--2---:R-:W-:Y:S05]  /*9760*/  @!P0 BRA `(.L_x_103) ;  /* 0xfffffffc00ec8947 */ /* 0x004fea000383ffff */
[----:B------:R-:W-:Y:S05]  /*9770*/  BRA `(.L_x_102) ;  /* 0xffffffd400707947 */ /* 0x000fea000383ffff */
.L_x_105:
[----:B-1----:R1:W3:Y:S02]  /*9780*/  SYNCS.PHASECHK.TRANS64.TRYWAIT P1, [R86+URZ+0x90], R3 ;  /* 0x00009003560075a7 */ /* 0x0022e400080211ff */
[----:B---3--:R-:W-:Y:S05]  /*9790*/  @!P1 NANOSLEEP.SYNCS 0x989680 ;  /* 0x009896800000995d */ /* 0x008fea0003900000 */
[----:B------:R-:W3:Y:S02]  /*97a0*/  @!P1 SYNCS.PHASECHK.TRANS64 P1, [R86+URZ+0x90], R3 ;  /* 0x00009003560095a7 */ /* 0x000ee400080210ff */
[----:B---3--:R-:W-:Y:S05]  /*97b0*/  @!P1 BRA `(.L_x_105) ;  /* 0xfffffffc00f09947 */ /* 0x008fea000383ffff */
[----:B------:R-:W-:Y:S05]  /*97c0*/  BRA `(.L_x_104) ;  /* 0xffffffd4009c7947 */ /* 0x000fea000383ffff */
.L_x_114:
[----:B--2---:R2:W3:Y:S02]  /*97d0*/  SYNCS.PHASECHK.TRANS64.TRYWAIT P0, [R3+URZ+0x20], R0 ;  /* 0x00002000030075a7 */ /* 0x0044e400080011ff */
[----:B---3--:R-:W-:Y:S05]  /*97e0*/  @!P0 NANOSLEEP.SYNCS 0x989680 ;  /* 0x009896800000895d */ /* 0x008fea0003900000 */
[----:B------:R-:W3:Y:S02]  /*97f0*/  @!P0 SYNCS.PHASECHK.TRANS64 P0, [R3+URZ+0x20], R0 ;  /* 0x00002000030085a7 */ /* 0x000ee400080010ff */
[----:B---3--:R-:W-:Y:S05]  /*9800*/  @!P0 BRA `(.L_x_114) ;  /* 0xfffffffc00f08947 */ /* 0x008fea000383ffff */
[----:B------:R-:W-:Y:S05]  /*9810*/  BRA `(.L_x_113) ;  /* 0xffffffdc00407947 */ /* 0x000fea000383ffff */
.L_x_122:
[----:B--2---:R2:W3:Y:S02]  /*9820*/  SYNCS.PHASECHK.TRANS64.TRYWAIT P0, [R21+URZ+0x20], R4 ;  /* 0x00002004150075a7 */ /* 0x0044e400080011ff */
[----:B---3--:R-:W-:Y:S05]  /*9830*/  @!P0 NANOSLEEP.SYNCS 0x989680 ;  /* 0x009896800000895d */ /* 0x008fea0003900000 */
[----:B------:R-:W3:Y:S02]  /*9840*/  @!P0 SYNCS.PHASECHK.TRANS64 P0, [R21+URZ+0x20], R4 ;  /* 0x00002004150085a7 */ /* 0x000ee400080010ff */
[----:B---3--:R-:W-:Y:S05]  /*9850*/  @!P0 BRA `(.L_x_122) ;  /* 0xfffffffc00f08947 */ /* 0x008fea000383ffff */
[----:B------:R-:W-:Y:S05]  /*9860*/  BRA `(.L_x_121) ;  /* 0xffffffe400087947 */ /* 0x000fea000383ffff */
.L_x_130:
[----:B--2---:R2:W3:Y:S02]  /*9870*/  SYNCS.PHASECHK.TRANS64.TRYWAIT P0, [R92+URZ+0x20], R3 ;  /* 0x000020035c0075a7 */ /* 0x0044e400080011ff */
[----:B---3--:R-:W-:Y:S05]  /*9880*/  @!P0 NANOSLEEP.SYNCS 0x989680 ;  /* 0x009896800000895d */ /* 0x008fea0003900000 */
[----:B------:R-:W3:Y:S02]  /*9890*/  @!P0 SYNCS.PHASECHK.TRANS64 P0, [R92+URZ+0x20], R3 ;  /* 0x000020035c0085a7 */ /* 0x000ee400080010ff */
[----:B---3--:R-:W-:Y:S05]  /*98a0*/  @!P0 BRA `(.L_x_130) ;  /* 0xfffffffc00f08947 */ /* 0x008fea000383ffff */
[----:B------:R-:W-:Y:S05]  /*98b0*/  BRA `(.L_x_129) ;  /* 0xffffffe800d07947 */ /* 0x000fea000383ffff */
        .weak           $__internal_0_$__cuda_sm10x_tcgen05_guardrail_trap_col_being_dealloced_not_returned_by_alloc
        .type           $__internal_0_$__cuda_sm10x_tcgen05_guardrail_trap_col_being_dealloced_not_returned_by_alloc,@function
        .size           $__internal_0_$__cuda_sm10x_tcgen05_guardrail_trap_col_being_dealloced_not_returned_by_alloc,($__internal_1_$__cuda_sm10x_tcgen05_guardrail_trap_phase_invalid_during_alloc - $__internal_0_$__cuda_sm10x_tcgen05_guardrail_trap_col_being_dealloced_not_returned_by_alloc)
$__internal_0_$__cuda_sm10x_tcgen05_guardrail_trap_col_being_dealloced_not_returned_by_alloc:
[----:B------:R-:W-:Y:S05]  /*98c0*/  BPT.TRAP 0x1 ;  /* 0x000000040000795c */ /* 0x000fea0000300000 */
[----:B------:R-:W-:-:S04]  /*98d0*/  HFMA2 R3, -RZ, RZ, 0, 0 ;  /* 0x00000000ff037431 */ /* 0x000fc800000001ff */
[----:B------:R-:W-:Y:S05]  /*98e0*/  RET.REL.NODEC R2 `(_ZN7cutlass13device_kernelINS_4gemm6kernel13GemmUniversalIN4cute5tupleIJiiiiEEENS1_10collective13CollectiveMmaINS1_35MainloopSm100TmaUmmaWarpSpecializedILi2ELi2ELi4ENS5_IJNS4_1CILi4EEESB_NSA_ILi1EEEEEEEENS5_IJNSA_ILi64EEENSA_ILi128EEESG_EEEfNS5_IJlSC_lEEEfSI_NS4_8TiledMMAINS4_8MMA_AtomIJNS4_17SM100_MMA_TF32_SSINS_10tfloat32_tESM_fLi64ELi128ELNS4_4UMMA5MajorE0ELSO_0ELNSN_7ScaleInE0ELSP_0EEEEEENS4_6LayoutINS5_IJSC_SC_SC_EEENS5_IJNSA_ILi0EEESU_SU_EEEEENS5_IJNS4_10UnderscoreESX_SX_EEEEENS4_23SM90_TMA_LOAD_MULTICASTENS4_14ComposedLayoutINS4_7SwizzleILi3ELi4ELi3EEENS4_18smem_ptr_flag_bitsILi32EEENSS_INS5_IJNSA_ILi8EEENSA_ILi32EEEEEENS5_IJS17_SC_EEEEEEEvNS4_8identityES10_S1B_vS1C_EENS_8epilogue10collective18CollectiveEpilogueINS1E_23Sm100TmaWarpSpecializedILi4ELi2ELi16ELb1ELb0EEEJSH_NS5_IJNSS_ISF_SC_EENSS_IS17_SC_EEEEEfSI_fSI_NS1E_6fusion15FusionCallbacksIS1I_NS1M_17LinearCombinationIffffLNS_15FloatRoundStyleE2EEESH_S1L_JEEENS4_5SM1004TMEM4LOAD26SM100_TMEM_LOAD_16dp128b8xENS4_13SM90_TMA_LOADES1B_NS4_17SM75_U32x4_LDSM_NENS4_14SM90_TMA_STOREES1B_NS4_17SM90_U32x4_STSM_NENS4_39AutoVectorizingCopyWithAssumedAlignmentILi128EEEEEEvvEEEEvNT_6ParamsE) ;  /* 0xffffff6402c47950 */ /* 0x000fea0003c3ffff */
        .weak           $__internal_1_$__cuda_sm10x_tcgen05_guardrail_trap_phase_invalid_during_alloc
        .type           $__internal_1_$__cuda_sm10x_tcgen05_guardrail_trap_phase_invalid_during_alloc,@function
        .size           $__internal_1_$__cuda_sm10x_tcgen05_guardrail_trap_phase_invalid_during_alloc,($__internal_2_$__cuda_sm10x_tcgen05_guardrail_trap_unallocated_columns_being_dealloced - $__internal_1_$__cuda_sm10x_tcgen05_guardrail_trap_phase_invalid_during_alloc)
$__internal_1_$__cuda_sm10x_tcgen05_guardrail_trap_phase_invalid_during_alloc:
[----:B------:R-:W-:Y:S05]  /*98f0*/  BPT.TRAP 0x1 ;  /* 0x000000040000795c */ /* 0x000fea0000300000 */
[----:B------:R-:W-:-:S04]  /*9900*/  MOV R5, 0x0 ;  /* 0x0000000000057802 */ /* 0x000fc80000000f00 */
[----:B------:R-:W-:Y:S05]  /*9910*/  RET.REL.NODEC R4 `(_ZN7cutlass13device_kernelINS_4gemm6kernel13GemmUniversalIN4cute5tupleIJiiiiEEENS1_10collective13CollectiveMmaINS1_35MainloopSm100TmaUmmaWarpSpecializedILi2ELi2ELi4ENS5_IJNS4_1CILi4EEESB_NSA_ILi1EEEEEEEENS5_IJNSA_ILi64EEENSA_ILi128EEESG_EEEfNS5_IJlSC_lEEEfSI_NS4_8TiledMMAINS4_8MMA_AtomIJNS4_17SM100_MMA_TF32_SSINS_10tfloat32_tESM_fLi64ELi128ELNS4_4UMMA5MajorE0ELSO_0ELNSN_7ScaleInE0ELSP_0EEEEEENS4_6LayoutINS5_IJSC_SC_SC_EEENS5_IJNSA_ILi0EEESU_SU_EEEEENS5_IJNS4_10UnderscoreESX_SX_EEEEENS4_23SM90_TMA_LOAD_MULTICASTENS4_14ComposedLayoutINS4_7SwizzleILi3ELi4ELi3EEENS4_18smem_ptr_flag_bitsILi32EEENSS_INS5_IJNSA_ILi8EEENSA_ILi32EEEEEENS5_IJS17_SC_EEEEEEEvNS4_8identityES10_S1B_vS1C_EENS_8epilogue10collective18CollectiveEpilogueINS1E_23Sm100TmaWarpSpecializedILi4ELi2ELi16ELb1ELb0EEEJSH_NS5_IJNSS_ISF_SC_EENSS_IS17_SC_EEEEEfSI_fSI_NS1E_6fusion15FusionCallbacksIS1I_NS1M_17LinearCombinationIffffLNS_15FloatRoundStyleE2EEESH_S1L_JEEENS4_5SM1004TMEM4LOAD26SM100_TMEM_LOAD_16dp128b8xENS4_13SM90_TMA_LOADES1B_NS4_17SM75_U32x4_LDSM_NENS4_14SM90_TMA_STOREES1B_NS4_17SM90_U32x4_STSM_NENS4_39AutoVectorizingCopyWithAssumedAlignmentILi128EEEEEEvvEEEEvNT_6ParamsE) ;  /* 0xffffff6404b87950 */ /* 0x000fea0003c3ffff */
        .weak           $__internal_2_$__cuda_sm10x_tcgen05_guardrail_trap_unallocated_columns_being_dealloced
        .type           $__internal_2_$__cuda_sm10x_tcgen05_guardrail_trap_unallocated_columns_being_dealloced,@function
        .size           $__internal_2_$__cuda_sm10x_tcgen05_guardrail_trap_unallocated_columns_being_dealloced,(.L_x_181 - $__internal_2_$__cuda_sm10x_tcgen05_guardrail_trap_unallocated_columns_being_dealloced)
$__internal_2_$__cuda_sm10x_tcgen05_guardrail_trap_unallocated_columns_being_dealloced:
[----:B------:R-:W-:Y:S05]  /*9920*/  BPT.TRAP 0x1 ;  /* 0x000000040000795c */ /* 0x000fea0000300000 */
[----:B------:R-:W-:-:S04]  /*9930*/  HFMA2 R3, -RZ, RZ, 0, 0 ;  /* 0x00000000ff037431 */ /* 0x000fc800000001ff */
[----:B------:R-:W-:Y:S05]  /*9940*/  RET.REL.NODEC R2 `(_ZN7cutlass13device_kernelINS_4gemm6kernel13GemmUniversalIN4cute5tupleIJiiiiEEENS1_10collective13CollectiveMmaINS1_35MainloopSm100TmaUmmaWarpSpecializedILi2ELi2ELi4ENS5_IJNS4_1CILi4EEESB_NSA_ILi1EEEEEEEENS5_IJNSA_ILi64EEENSA_ILi128EEESG_EEEfNS5_IJlSC_lEEEfSI_NS4_8TiledMMAINS4_8MMA_AtomIJNS4_17SM100_MMA_TF32_SSINS_10tfloat32_tESM_fLi64ELi128ELNS4_4UMMA5MajorE0ELSO_0ELNSN_7ScaleInE0ELSP_0EEEEEENS4_6LayoutINS5_IJSC_SC_SC_EEENS5_IJNSA_ILi0EEESU_SU_EEEEENS5_IJNS4_10UnderscoreESX_SX_EEEEENS4_23SM90_TMA_LOAD_MULTICASTENS4_14ComposedLayoutINS4_7SwizzleILi3ELi4ELi3EEENS4_18smem_ptr_flag_bitsILi32EEENSS_INS5_IJNSA_ILi8EEENSA_ILi32EEEEEENS5_IJS17_SC_EEEEEEEvNS4_8identityES10_S1B_vS1C_EENS_8epilogue10collective18CollectiveEpilogueINS1E_23Sm100TmaWarpSpecializedILi4ELi2ELi16ELb1ELb0EEEJSH_NS5_IJNSS_ISF_SC_EENSS_IS17_SC_EEEEEfSI_fSI_NS1E_6fusion15FusionCallbacksIS1I_NS1M_17LinearCombinationIffffLNS_15FloatRoundStyleE2EEESH_S1L_JEEENS4_5SM1004TMEM4LOAD26SM100_TMEM_LOAD_16dp128b8xENS4_13SM90_TMA_LOADES1B_NS4_17SM75_U32x4_LDSM_NENS4_14SM90_TMA_STOREES1B_NS4_17SM90_U32x4_STSM_NENS4_39AutoVectorizingCopyWithAssumedAlignmentILi128EEEEEEvvEEEEvNT_6ParamsE) ;  /* 0xffffff6402ac7950 */ /* 0x000fea0003c3ffff */
.L_x_180:
[----:B------:R-:W-:-:S00]  /*9950*/  BRA `(.L_x_180) ;  /* 0xfffffffc00fc7947 */ /* 0x000fc0000383ffff */
[----:B------:R-:W-:-:S00]  /*9960*/  NOP ;  /* 0x0000000000007918 */ /* 0x000fc00000000000 */
        /* <DEDUP_REMOVED lines=9> */
.L_x_181:


//--------------------- .nv.global.init           --------------------------
	.section	.nv.global.init,"aw",@progbits
.nv.global.init:
	.type		$str$27,@object
	.size		$str$27,($str$28 - $str$27)
$str$27:
        /*0000*/ 	.byte	0x28, 0x61, 0x64, 0x64, 0x72, 0x65, 0x73, 0x73, 0x20, 0x26, 0x20, 0x6d, 0x61, 0x73, 0x6b, 0x29
        /*0010*/ 	.byte	0x20, 0x3d, 0x3d, 0x20, 0x30, 0x00
	.type		$str$28,@object
	.size		$str$28,($str$26 - $str$28)
$str$28:
        /*0016*/ 	.byte	0x2f, 0x74, 0x6d, 0x70, 0x2f, 0x63, 0x75, 0x74, 0x6c, 0x61, 0x73, 0x73, 0x5f, 0x73, 0x77, 0x65
        /*0026*/ 	.byte	0x65, 0x70, 0x5f, 0x73, 0x72, 0x63, 0x2f, 0x69, 0x6e, 0x63, 0x6c, 0x75, 0x64, 0x65, 0x2f, 0x63
        /*0036*/ 	.byte	0x75, 0x74, 0x65, 0x2f, 0x70, 0x6f, 0x69, 0x6e, 0x74, 0x65, 0x72, 0x5f, 0x66, 0x6c, 0x61, 0x67
        /*0046*/ 	.byte	0x67, 0x65, 0x64, 0x2e, 0x68, 0x70, 0x70, 0x00
	.type		$str$26,@object
	.size		$str$26,($str$25 - $str$26)
$str$26:
        /*004e*/ 	.byte	0x2f, 0x74, 0x6d, 0x70, 0x2f, 0x63, 0x75, 0x74, 0x6c, 0x61, 0x73, 0x73, 0x5f, 0x73, 0x77, 0x65
        /*005e*/ 	.byte	0x65, 0x70, 0x5f, 0x73, 0x72, 0x63, 0x2f, 0x69, 0x6e, 0x63, 0x6c, 0x75, 0x64, 0x65, 0x2f, 0x63
        /*006e*/ 	.byte	0x75, 0x74, 0x65, 0x2f, 0x61, 0x74, 0x6f, 0x6d, 0x2f, 0x63, 0x6f, 0x70, 0x79, 0x5f, 0x74, 0x72
        /*007e*/ 	.byte	0x61, 0x69, 0x74, 0x73, 0x5f, 0x73, 0x6d, 0x31, 0x30, 0x30, 0x2e, 0x68, 0x70, 0x70, 0x00
	.type		$str$25,@object
	.size		$str$25,(__unnamed_1 - $str$25)
$str$25:
        /*008d*/ 	.byte	0x28, 0x28, 0x75, 0x69, 0x6e, 0x74, 0x33, 0x32, 0x5f, 0x74, 0x28, 0x74, 0x68, 0x72, 0x65, 0x61
        /*009d*/ 	.byte	0x64, 0x49, 0x64, 0x78, 0x2e, 0x78, 0x29, 0x20, 0x2f, 0x20, 0x33, 0x32, 0x29, 0x20, 0x25, 0x20
        /*00ad*/ 	.byte	0x34, 0x29, 0x20, 0x3d, 0x3d, 0x20, 0x28, 0x28, 0x28, 0x74, 0x6d, 0x65, 0x6d, 0x5f, 0x61, 0x64
        /*00bd*/ 	.byte	0x64, 0x72, 0x20, 0x3e, 0x3e, 0x20, 0x31, 0x36, 0x29, 0x20, 0x2f, 0x20, 0x33, 0x32, 0x29, 0x20
        /*00cd*/ 	.byte	0x25, 0x20, 0x34, 0x29, 0x00
	.type		__unnamed_1,@object
	.size		__unnamed_1,(__unnamed_2 - __unnamed_1)
__unnamed_1:
        /*00d2*/ 	.byte	0x61, 0x75, 0x74, 0x6f, 0x20, 0x63, 0x75, 0x74, 0x65, 0x3a, 0x3a, 0x61, 0x73, 0x5f, 0x70, 0x6f
        /* <DEDUP_REMOVED lines=23> */
        /*0252*/ 	.byte	0x3c, 0x32, 0x30, 0x34, 0x38, 0x3e, 0x3e, 0x3e, 0x3e, 0x5d, 0x00
	.type		__unnamed_2,@object
	.size		__unnamed_2,(.L_2 - __unnamed_2)
__unnamed_2:
        /* <DEDUP_REMOVED lines=45> */
        /*052d*/ 	.byte	0x3e, 0x3e, 0x3e, 0x5d, 0x00
.L_2:


//--------------------- .nv.shared._ZN7cutlass13device_kernelINS_4gemm6kernel13GemmUniversalIN4cute5tupleIJiiiiEEENS1_10collective13CollectiveMmaINS1_35MainloopSm100TmaUmmaWarpSpecializedILi2ELi2ELi4ENS5_IJNS4_1CILi4EEESB_NSA_ILi1EEEEEEEENS5_IJNSA_ILi64EEENSA_ILi128EEESG_EEEfNS5_IJlSC_lEEEfSI_NS4_8TiledMMAINS4_8MMA_AtomIJNS4_17SM100_MMA_TF32_SSINS_10tfloat32_tESM_fLi64ELi128ELNS4_4UMMA5MajorE0ELSO_0ELNSN_7ScaleInE0ELSP_0EEEEEENS4_6LayoutINS5_IJSC_SC_SC_EEENS5_IJNSA_ILi0EEESU_SU_EEEEENS5_IJNS4_10UnderscoreESX_SX_EEEEENS4_23SM90_TMA_LOAD_MULTICASTENS4_14ComposedLayoutINS4_7SwizzleILi3ELi4ELi3EEENS4_18smem_ptr_flag_bitsILi32EEENSS_INS5_IJNSA_ILi8EEENSA_ILi32EEEEEENS5_IJS17_SC_EEEEEEEvNS4_8identityES10_S1B_vS1C_EENS_8epilogue10collective18CollectiveEpilogueINS1E_23Sm100TmaWarpSpecializedILi4ELi2ELi16ELb1ELb0EEEJSH_NS5_IJNSS_ISF_SC_EENSS_IS17_SC_EEEEEfSI_fSI_NS1E_6fusion15FusionCallbacksIS1I_NS1M_17LinearCombinationIffffLNS_15FloatRoundStyleE2EEESH_S1L_JEEENS4_5SM1004TMEM4LOAD26SM100_TMEM_LOAD_16dp128b8xENS4_13SM90_TMA_LOADES1B_NS4_17SM75_U32x4_LDSM_NENS4_14SM90_TMA_STOREES1B_NS4_17SM90_U32x4_STSM_NENS4_39AutoVectorizingCopyWithAssumedAlignmentILi128EEEEEEvvEEEEvNT_6ParamsE --------------------------
	.section	.nv.shared._ZN7cutlass13device_kernelINS_4gemm6kernel13GemmUniversalIN4cute5tupleIJiiiiEEENS1_10collective13CollectiveMmaINS1_35MainloopSm100TmaUmmaWarpSpecializedILi2ELi2ELi4ENS5_IJNS4_1CILi4EEESB_NSA_ILi1EEEEEEEENS5_IJNSA_ILi64EEENSA_ILi128EEESG_EEEfNS5_IJlSC_lEEEfSI_NS4_8TiledMMAINS4_8MMA_AtomIJNS4_17SM100_MMA_TF32_SSINS_10tfloat32_tESM_fLi64ELi128ELNS4_4UMMA5MajorE0ELSO_0ELNSN_7ScaleInE0ELSP_0EEEEEENS4_6LayoutINS5_IJSC_SC_SC_EEENS5_IJNSA_ILi0EEESU_SU_EEEEENS5_IJNS4_10UnderscoreESX_SX_EEEEENS4_23SM90_TMA_LOAD_MULTICASTENS4_14ComposedLayoutINS4_7SwizzleILi3ELi4ELi3EEENS4_18smem_ptr_flag_bitsILi32EEENSS_INS5_IJNSA_ILi8EEENSA_ILi32EEEEEENS5_IJS17_SC_EEEEEEEvNS4_8identityES10_S1B_vS1C_EENS_8epilogue10collective18CollectiveEpilogueINS1E_23Sm100TmaWarpSpecializedILi4ELi2ELi16ELb1ELb0EEEJSH_NS5_IJNSS_ISF_SC_EENSS_IS17_SC_EEEEEfSI_fSI_NS1E_6fusion15FusionCallbacksIS1I_NS1M_17LinearCombinationIffffLNS_15FloatRoundStyleE2EEESH_S1L_JEEENS4_5SM1004TMEM4LOAD26SM100_TMEM_LOAD_16dp128b8xENS4_13SM90_TMA_LOADES1B_NS4_17SM75_U32x4_LDSM_NENS4_14SM90_TMA_STOREES1B_NS4_17SM90_U32x4_STSM_NENS4_39AutoVectorizingCopyWithAssumedAlignmentILi128EEEEEEvvEEEEvNT_6ParamsE,"aw",@nobits
	.sectionflags	@""
	.align	16
	.zero		1024


//--------------------- .nv.shared.reserved.0     --------------------------
	.section	.nv.shared.reserved.0,"aw",@nobits
	.weak		__nv_reservedSMEM_offset_0_alias
	.size		__nv_reservedSMEM_offset_0_alias, 0, 64
	.other		__nv_reservedSMEM_offset_0_alias,@"STO_CUDA_RESERVED_SHARED STV_DEFAULT"
__nv_reservedSMEM_offset_0_alias:
	.zero		0
.nv.shared.reserved.0:
	.zero		64
	.weak		__nv_reservedSMEM_tcgen05_partition
	.type		__nv_reservedSMEM_tcgen05_partition,@object
	.size		__nv_reservedSMEM_tcgen05_partition,(.L_0 - __nv_reservedSMEM_tcgen05_partition)
__nv_reservedSMEM_tcgen05_partition:
	.zero		32
.L_0:


//--------------------- .nv.global                --------------------------
	.section	.nv.global,"aw",@nobits
.nv.global:
	.type		_ZN40_INTERNAL_a5cd45d2_4_k_cu_3db5c1bb_317044cute1_E,@object
	.size		_ZN40_INTERNAL_a5cd45d2_4_k_cu_3db5c1bb_317044cute1_E,(_ZN40_INTERNAL_a5cd45d2_4_k_cu_3db5c1bb_317044cuda3std3__45__cpo6cbeginE - _ZN40_INTERNAL_a5cd45d2_4_k_cu_3db5c1bb_317044cute1_E)
_ZN40_INTERNAL_a5cd45d2_4_k_cu_3db5c1bb_317044cute1_E:
	.zero		1
	.type		_ZN40_INTERNAL_a5cd45d2_4_k_cu_3db5c1bb_317044cuda3std3__45__cpo6cbeginE,@object
	.size		_ZN40_INTERNAL_a5cd45d2_4_k_cu_3db5c1bb_317044cuda3std3__45__cpo6cbeginE,(_ZN40_INTERNAL_a5cd45d2_4_k_cu_3db5c1bb_317044cuda3std3__48in_placeE - _ZN40_INTERNAL_a5cd45d2_4_k_cu_3db5c1bb_317044cuda3std3__45__cpo6cbeginE)
_ZN40_INTERNAL_a5cd45d2_4_k_cu_3db5c1bb_317044cuda3std3__45__cpo6cbeginE:
	.zero		1
	.type		_ZN40_INTERNAL_a5cd45d2_4_k_cu_3db5c1bb_317044cuda3std3__48in_placeE,@object
	.size		_ZN40_INTERNAL_a5cd45d2_4_k_cu_3db5c1bb_317044cuda3std3__48in_placeE,(_ZN40_INTERNAL_a5cd45d2_4_k_cu_3db5c1bb_317044cuda3std6ranges3__45__cpo9iter_moveE - _ZN40_INTERNAL_a5cd45d2_4_k_cu_3db5c1bb_317044cuda3std3__48in_placeE)
_ZN40_INTERNAL_a5cd45d2_4_k_cu_3db5c1bb_317044cuda3std3__48in_placeE:
	.zero		1
	.type		_ZN40_INTERNAL_a5cd45d2_4_k_cu_3db5c1bb_317044cuda3std6ranges3__45__cpo9iter_moveE,@object
	.size		_ZN40_INTERNAL_a5cd45d2_4_k_cu_3db5c1bb_317044cuda3std6ranges3__45__cpo9iter_moveE,(_ZN40_INTERNAL_a5cd45d2_4_k_cu_3db5c1bb_317044cuda3std3__45__cpo5beginE - _ZN40_INTERNAL_a5cd45d2_4_k_cu_3db5c1bb_317044cuda3std6ranges3__45__cpo9iter_moveE)
_ZN40_INTERNAL_a5cd45d2_4_k_cu_3db5c1bb_317044cuda3std6ranges3__45__cpo9iter_moveE:
	.zero		1
	.type		_ZN40_INTERNAL_a5cd45d2_4_k_cu_3db5c1bb_317044cuda3std3__45__cpo5beginE,@object
	.size		_ZN40_INTERNAL_a5cd45d2_4_k_cu_3db5c1bb_317044cuda3std3__45__cpo5beginE,(_ZN40_INTERNAL_a5cd45d2_4_k_cu_3db5c1bb_317044cuda3std3__442_GLOBAL__N__a5cd45d2_4_k_cu_3db5c1bb_317046ignoreE - _ZN40_INTERNAL_a5cd45d2_4_k_cu_3db5c1bb_317044cuda3std3__45__cpo5beginE)
_ZN40_INTERNAL_a5cd45d2_4_k_cu_3db5c1bb_317044cuda3std3__45__cpo5beginE:
	.zero		1
	.type		_ZN40_INTERNAL_a5cd45d2_4_k_cu_3db5c1bb_317044cuda3std3__442_GLOBAL__N__a5cd45d2_4_k_cu_3db5c1bb_317046ignoreE,@object
	.size		_ZN40_INTERNAL_a5cd45d2_4_k_cu_3db5c1bb_317044cuda3std3__442_GLOBAL__N__a5cd45d2_4_k_cu_3db5c1bb_317046ignoreE,(_ZN40_INTERNAL_a5cd45d2_4_k_cu_3db5c1bb_317044cute7productE - _ZN40_INTERNAL_a5cd45d2_4_k_cu_3db5c1bb_317044cuda3std3__442_GLOBAL__N__a5cd45d2_4_k_cu_3db5c1bb_317046ignoreE)
_ZN40_INTERNAL_a5cd45d2_4_k_cu_3db5c1bb_317044cuda3std3__442_GLOBAL__N__a5cd45d2_4_k_cu_3db5c1bb_317046ignoreE:
	.zero		1
	.type		_ZN40_INTERNAL_a5cd45d2_4_k_cu_3db5c1bb_317044cute7productE,@object
	.size		_ZN40_INTERNAL_a5cd45d2_4_k_cu_3db5c1bb_317044cute7productE,(_ZN40_INTERNAL_a5cd45d2_4_k_cu_3db5c1bb_317044cuda3std3__45__cpo3endE - _ZN40_INTERNAL_a5cd45d2_4_k_cu_3db5c1bb_317044cute7productE)
_ZN40_INTERNAL_a5cd45d2_4_k_cu_3db5c1bb_317044cute7productE:
	.zero		1
	.type		_ZN40_INTERNAL_a5cd45d2_4_k_cu_3db5c1bb_317044cuda3std3__45__cpo3endE,@object
	.size		_ZN40_INTERNAL_a5cd45d2_4_k_cu_3db5c1bb_317044cuda3std3__45__cpo3endE,(_ZN40_INTERNAL_a5cd45d2_4_k_cu_3db5c1bb_317044cuda3std3__419piecewise_constructE - _ZN40_INTERNAL_a5cd45d2_4_k_cu_3db5c1bb_317044cuda3std3__45__cpo3endE)
_ZN40_INTERNAL_a5cd45d2_4_k_cu_3db5c1bb_317044cuda3std3__45__cpo3endE:
	.zero		1
	.type		_ZN40_INTERNAL_a5cd45d2_4_k_cu_3db5c1bb_317044cuda3std3__419piecewise_constructE,@object
	.size		_ZN40_INTERNAL_a5cd45d2_4_k_cu_3db5c1bb_317044cuda3std3__419piecewise_constructE,(_ZN40_INTERNAL_a5cd45d2_4_k_cu_3db5c1bb_317044cuda3std3__45__cpo4cendE - _ZN40_INTERNAL_a5cd45d2_4_k_cu_3db5c1bb_317044cuda3std3__419piecewise_constructE)
_ZN40_INTERNAL_a5cd45d2_4_k_cu_3db5c1bb_317044cuda3std3__419piecewise_constructE:
	.zero		1
	.type		_ZN40_INTERNAL_a5cd45d2_4_k_cu_3db5c1bb_317044cuda3std3__45__cpo4cendE,@object
	.size		_ZN40_INTERNAL_a5cd45d2_4_k_cu_3db5c1bb_317044cuda3std3__45__cpo4cendE,(_ZN40_INTERNAL_a5cd45d2_4_k_cu_3db5c1bb_317044cuda3std6ranges3__45__cpo4swapE - _ZN40_INTERNAL_a5cd45d2_4_k_cu_3db5c1bb_317044cuda3std3__45__cpo4cendE)
_ZN40_INTERNAL_a5cd45d2_4_k_cu_3db5c1bb_317044cuda3std3__45__cpo4cendE:
	.zero		1
	.type		_ZN40_INTERNAL_a5cd45d2_4_k_cu_3db5c1bb_317044cuda3std6ranges3__45__cpo4swapE,@object
	.size		_ZN40_INTERNAL_a5cd45d2_4_k_cu_3db5c1bb_317044cuda3std6ranges3__45__cpo4swapE,(.L_10 - _ZN40_INTERNAL_a5cd45d2_4_k_cu_3db5c1bb_317044cuda3std6ranges3__45__cpo4swapE)
_ZN40_INTERNAL_a5cd45d2_4_k_cu_3db5c1bb_317044cuda3std6ranges3__45__cpo4swapE:
	.zero		1
.L_10:


//--------------------- .nv.constant0._ZN7cutlass13device_kernelINS_4gemm6kernel13GemmUniversalIN4cute5tupleIJiiiiEEENS1_10collective13CollectiveMmaINS1_35MainloopSm100TmaUmmaWarpSpecializedILi2ELi2ELi4ENS5_IJNS4_1CILi4EEESB_NSA_ILi1EEEEEEEENS5_IJNSA_ILi64EEENSA_ILi128EEESG_EEEfNS5_IJlSC_lEEEfSI_NS4_8TiledMMAINS4_8MMA_AtomIJNS4_17SM100_MMA_TF32_SSINS_10tfloat32_tESM_fLi64ELi128ELNS4_4UMMA5MajorE0ELSO_0ELNSN_7ScaleInE0ELSP_0EEEEEENS4_6LayoutINS5_IJSC_SC_SC_EEENS5_IJNSA_ILi0EEESU_SU_EEEEENS5_IJNS4_10UnderscoreESX_SX_EEEEENS4_23SM90_TMA_LOAD_MULTICASTENS4_14ComposedLayoutINS4_7SwizzleILi3ELi4ELi3EEENS4_18smem_ptr_flag_bitsILi32EEENSS_INS5_IJNSA_ILi8EEENSA_ILi32EEEEEENS5_IJS17_SC_EEEEEEEvNS4_8identityES10_S1B_vS1C_EENS_8epilogue10collective18CollectiveEpilogueINS1E_23Sm100TmaWarpSpecializedILi4ELi2ELi16ELb1ELb0EEEJSH_NS5_IJNSS_ISF_SC_EENSS_IS17_SC_EEEEEfSI_fSI_NS1E_6fusion15FusionCallbacksIS1I_NS1M_17LinearCombinationIffffLNS_15FloatRoundStyleE2EEESH_S1L_JEEENS4_5SM1004TMEM4LOAD26SM100_TMEM_LOAD_16dp128b8xENS4_13SM90_TMA_LOADES1B_NS4_17SM75_U32x4_LDSM_NENS4_14SM90_TMA_STOREES1B_NS4_17SM90_U32x4_STSM_NENS4_39AutoVectorizingCopyWithAssumedAlignmentILi128EEEEEEvvEEEEvNT_6ParamsE --------------------------
	.section	.nv.constant0._ZN7cutlass13device_kernelINS_4gemm6kernel13GemmUniversalIN4cute5tupleIJiiiiEEENS1_10collective13CollectiveMmaINS1_35MainloopSm100TmaUmmaWarpSpecializedILi2ELi2ELi4ENS5_IJNS4_1CILi4EEESB_NSA_ILi1EEEEEEEENS5_IJNSA_ILi64EEENSA_ILi128EEESG_EEEfNS5_IJlSC_lEEEfSI_NS4_8TiledMMAINS4_8MMA_AtomIJNS4_17SM100_MMA_TF32_SSINS_10tfloat32_tESM_fLi64ELi128ELNS4_4UMMA5MajorE0ELSO_0ELNSN_7ScaleInE0ELSP_0EEEEEENS4_6LayoutINS5_IJSC_SC_SC_EEENS5_IJNSA_ILi0EEESU_SU_EEEEENS5_IJNS4_10UnderscoreESX_SX_EEEEENS4_23SM90_TMA_LOAD_MULTICASTENS4_14ComposedLayoutINS4_7SwizzleILi3ELi4ELi3EEENS4_18smem_ptr_flag_bitsILi32EEENSS_INS5_IJNSA_ILi8EEENSA_ILi32EEEEEENS5_IJS17_SC_EEEEEEEvNS4_8identityES10_S1B_vS1C_EENS_8epilogue10collective18CollectiveEpilogueINS1E_23Sm100TmaWarpSpecializedILi4ELi2ELi16ELb1ELb0EEEJSH_NS5_IJNSS_ISF_SC_EENSS_IS17_SC_EEEEEfSI_fSI_NS1E_6fusion15FusionCallbacksIS1I_NS1M_17LinearCombinationIffffLNS_15FloatRoundStyleE2EEESH_S1L_JEEENS4_5SM1004TMEM4LOAD26SM100_TMEM_LOAD_16dp128b8xENS4_13SM90_TMA_LOADES1B_NS4_17SM75_U32x4_LDSM_NENS4_14SM90_TMA_STOREES1B_NS4_17SM90_U32x4_STSM_NENS4_39AutoVectorizingCopyWithAssumedAlignmentILi128EEEEEEvvEEEEvNT_6ParamsE,"a",@progbits
	.sectionflags	@""
	.align	4
.nv.constant0._ZN7cutlass13device_kernelINS_4gemm6kernel13GemmUniversalIN4cute5tupleIJiiiiEEENS1_10collective13CollectiveMmaINS1_35MainloopSm100TmaUmmaWarpSpecializedILi2ELi2ELi4ENS5_IJNS4_1CILi4EEESB_NSA_ILi1EEEEEEEENS5_IJNSA_ILi64EEENSA_ILi128EEESG_EEEfNS5_IJlSC_lEEEfSI_NS4_8TiledMMAINS4_8MMA_AtomIJNS4_17SM100_MMA_TF32_SSINS_10tfloat32_tESM_fLi64ELi128ELNS4_4UMMA5MajorE0ELSO_0ELNSN_7ScaleInE0ELSP_0EEEEEENS4_6LayoutINS5_IJSC_SC_SC_EEENS5_IJNSA_ILi0EEESU_SU_EEEEENS5_IJNS4_10UnderscoreESX_SX_EEEEENS4_23SM90_TMA_LOAD_MULTICASTENS4_14ComposedLayoutINS4_7SwizzleILi3ELi4ELi3EEENS4_18smem_ptr_flag_bitsILi32EEENSS_INS5_IJNSA_ILi8EEENSA_ILi32EEEEEENS5_IJS17_SC_EEEEEEEvNS4_8identityES10_S1B_vS1C_EENS_8epilogue10collective18CollectiveEpilogueINS1E_23Sm100TmaWarpSpecializedILi4ELi2ELi16ELb1ELb0EEEJSH_NS5_IJNSS_ISF_SC_EENSS_IS17_SC_EEEEEfSI_fSI_NS1E_6fusion15FusionCallbacksIS1I_NS1M_17LinearCombinationIffffLNS_15FloatRoundStyleE2EEESH_S1L_JEEENS4_5SM1004TMEM4LOAD26SM100_TMEM_LOAD_16dp128b8xENS4_13SM90_TMA_LOADES1B_NS4_17SM75_U32x4_LDSM_NENS4_14SM90_TMA_STOREES1B_NS4_17SM90_U32x4_STSM_NENS4_39AutoVectorizingCopyWithAssumedAlignmentILi128EEEEEEvvEEEEvNT_6ParamsE:
	.zero		2944


//--------------------- SYMBOLS --------------------------

	.type		.nv.reservedSmem.offset0,@object
	.size		.nv.reservedSmem.offset0,0x4
	.type		.nv.reservedSmem.cap,@object
	.size		.nv.reservedSmem.cap,0x4
	.type		__assertfail,@function
